	.target	sm_100a

	.elftype	@"ET_EXEC"


//--------------------- .note.nv.tkinfo           --------------------------
	.section	.note.nv.tkinfo,"",@"SHT_NOTE"
	.sectionflags	@"SHF_NOTE_NV_TKINFO"
	.tkinfo
        /*0018*/ 	.word	0x00000002
        /*0030*/ 	.string	""
        /*0030*/ 	.string	"ptxas"
        /*0030*/ 	.string	"Cuda compilation tools, release 13.0, V13.0.88"
        /*0030*/ 	.string	"Build cuda_13.0.r13.0/compiler.36424714_0"
        /*0030*/ 	.string	"-arch sm_100a -m 64 "



//--------------------- .note.nv.cuinfo           --------------------------
	.section	.note.nv.cuinfo,"",@"SHT_NOTE"
	.sectionflags	@"SHF_NOTE_NV_CUINFO"
        /*0018*/ 	.short	0x0002
        /*001a*/ 	.short	0x0064
        /*001c*/ 	.short	0x0082
	.zero		2


//--------------------- .nv.info                  --------------------------
	.section	.nv.info,"",@"SHT_CUDA_INFO"
	.align	4


	//----- nvinfo : EIATTR_REGCOUNT
	.align		4
        /*0000*/ 	.byte	0x04, 0x2f
        /*0002*/ 	.short	(.L_19 - .L_18)
	.align		4
.L_18:
        /*0004*/ 	.word	index@(_ZN7cutlass13device_kernelINS_4gemm6kernel13GemmUniversalIN4cute5tupleIJiiiiEEENS1_10collective13CollectiveMmaINS1_35MainloopSm100TmaUmmaWarpSpecializedILi3ELi2ELi4ENS5_IJNS4_1CILi2EEENSA_ILi1EEESC_EEEEENS5_IJNSA_ILi128EEENSA_ILi96EEENSA_ILi256EEEEEENS_6half_tENS5_IJlSC_lEEESJ_SK_NS4_8TiledMMAINS4_8MMA_AtomIJNS4_26SM100_MMA_F16BF16_2x1SM_SSISJ_SJ_fLi128ELi96ELNS4_4UMMA5MajorE0ELSP_0ELNSO_7ScaleInE0ELSQ_0EEEEEENS4_6LayoutINS5_IJSC_SC_SC_EEENS5_IJNSA_ILi0EEESV_SV_EEEEENS5_IJNS4_10UnderscoreESY_SY_EEEEENS4_18SM100_TMA_2SM_LOADENS4_14ComposedLayoutINS4_7SwizzleILi3ELi4ELi3EEENS4_18smem_ptr_flag_bitsILi16EEENST_INS5_IJNSA_ILi8EEENSA_ILi64EEEEEENS5_IJS18_SC_EEEEEEEvNS4_8identityES11_S1C_vS1D_EENS_8epilogue10collective18CollectiveEpilogueINS1F_23Sm100TmaWarpSpecializedILi3ELi2ELi16ELb1ELb0EEEJNS5_IJS18_SG_SH_EEENS5_IJNST_IS18_SC_EENST_INS5_IJNSA_ILi16EEESB_EEENS5_IJSC_NSA_ILi48EEEEEEEEEEESJ_SK_SJ_SK_NS1F_6fusion15FusionCallbacksIS1J_NS1S_17LinearCombinationISJ_fSJ_fLNS_15FloatRoundStyleE2EEES1K_S1R_JEEENS4_5SM1004TMEM4LOAD26SM100_TMEM_LOAD_32dp32b16xENS4_13SM90_TMA_LOADENS12_INS13_ILi1ELi4ELi3EEES16_NST_INS5_IJS17_S1M_EEENS5_IJS1M_SC_EEEEEEENS4_39AutoVectorizingCopyWithAssumedAlignmentILi128EEENS4_14SM90_TMA_STOREES27_S29_S29_EEEvvEEEEvNT_6ParamsE)
        /*0008*/ 	.word	0x0000005a


	//----- nvinfo : EIATTR_FRAME_SIZE
	.align		4
.L_19:
        /*000c*/ 	.byte	0x04, 0x11
        /*000e*/ 	.short	(.L_21 - .L_20)
	.align		4
.L_20:
        /*0010*/ 	.word	index@($__internal_2_$__cuda_sm10x_tcgen05_guardrail_trap_unallocated_columns_being_dealloced)
        /*0014*/ 	.word	0x00000000


	//----- nvinfo : EIATTR_FRAME_SIZE
	.align		4
.L_21:
        /*0018*/ 	.byte	0x04, 0x11
        /*001a*/ 	.short	(.L_23 - .L_22)
	.align		4
.L_22:
        /*001c*/ 	.word	index@($__internal_1_$__cuda_sm10x_tcgen05_guardrail_trap_phase_invalid_during_alloc)
        /*0020*/ 	.word	0x00000000


	//----- nvinfo : EIATTR_FRAME_SIZE
	.align		4
.L_23:
        /*0024*/ 	.byte	0x04, 0x11
        /*0026*/ 	.short	(.L_25 - .L_24)
	.align		4
.L_24:
        /*0028*/ 	.word	index@($__internal_0_$__cuda_sm10x_tcgen05_guardrail_trap_col_being_dealloced_not_returned_by_alloc)
        /*002c*/ 	.word	0x00000000


	//----- nvinfo : EIATTR_FRAME_SIZE
	.align		4
.L_25:
        /*0030*/ 	.byte	0x04, 0x11
        /*0032*/ 	.short	(.L_27 - .L_26)
	.align		4
.L_26:
        /*0034*/ 	.word	index@(_ZN7cutlass13device_kernelINS_4gemm6kernel13GemmUniversalIN4cute5tupleIJiiiiEEENS1_10collective13CollectiveMmaINS1_35MainloopSm100TmaUmmaWarpSpecializedILi3ELi2ELi4ENS5_IJNS4_1CILi2EEENSA_ILi1EEESC_EEEEENS5_IJNSA_ILi128EEENSA_ILi96EEENSA_ILi256EEEEEENS_6half_tENS5_IJlSC_lEEESJ_SK_NS4_8TiledMMAINS4_8MMA_AtomIJNS4_26SM100_MMA_F16BF16_2x1SM_SSISJ_SJ_fLi128ELi96ELNS4_4UMMA5MajorE0ELSP_0ELNSO_7ScaleInE0ELSQ_0EEEEEENS4_6LayoutINS5_IJSC_SC_SC_EEENS5_IJNSA_ILi0EEESV_SV_EEEEENS5_IJNS4_10UnderscoreESY_SY_EEEEENS4_18SM100_TMA_2SM_LOADENS4_14ComposedLayoutINS4_7SwizzleILi3ELi4ELi3EEENS4_18smem_ptr_flag_bitsILi16EEENST_INS5_IJNSA_ILi8EEENSA_ILi64EEEEEENS5_IJS18_SC_EEEEEEEvNS4_8identityES11_S1C_vS1D_EENS_8epilogue10collective18CollectiveEpilogueINS1F_23Sm100TmaWarpSpecializedILi3ELi2ELi16ELb1ELb0EEEJNS5_IJS18_SG_SH_EEENS5_IJNST_IS18_SC_EENST_INS5_IJNSA_ILi16EEESB_EEENS5_IJSC_NSA_ILi48EEEEEEEEEEESJ_SK_SJ_SK_NS1F_6fusion15FusionCallbacksIS1J_NS1S_17LinearCombinationISJ_fSJ_fLNS_15FloatRoundStyleE2EEES1K_S1R_JEEENS4_5SM1004TMEM4LOAD26SM100_TMEM_LOAD_32dp32b16xENS4_13SM90_TMA_LOADENS12_INS13_ILi1ELi4ELi3EEES16_NST_INS5_IJS17_S1M_EEENS5_IJS1M_SC_EEEEEEENS4_39AutoVectorizingCopyWithAssumedAlignmentILi128EEENS4_14SM90_TMA_STOREES27_S29_S29_EEEvvEEEEvNT_6ParamsE)
        /*0038*/ 	.word	0x00000000


	//----- nvinfo : EIATTR_MIN_STACK_SIZE
	.align		4
.L_27:
        /*003c*/ 	.byte	0x04, 0x12
        /*003e*/ 	.short	(.L_29 - .L_28)
	.align		4
.L_28:
        /*0040*/ 	.word	index@(_ZN7cutlass13device_kernelINS_4gemm6kernel13GemmUniversalIN4cute5tupleIJiiiiEEENS1_10collective13CollectiveMmaINS1_35MainloopSm100TmaUmmaWarpSpecializedILi3ELi2ELi4ENS5_IJNS4_1CILi2EEENSA_ILi1EEESC_EEEEENS5_IJNSA_ILi128EEENSA_ILi96EEENSA_ILi256EEEEEENS_6half_tENS5_IJlSC_lEEESJ_SK_NS4_8TiledMMAINS4_8MMA_AtomIJNS4_26SM100_MMA_F16BF16_2x1SM_SSISJ_SJ_fLi128ELi96ELNS4_4UMMA5MajorE0ELSP_0ELNSO_7ScaleInE0ELSQ_0EEEEEENS4_6LayoutINS5_IJSC_SC_SC_EEENS5_IJNSA_ILi0EEESV_SV_EEEEENS5_IJNS4_10UnderscoreESY_SY_EEEEENS4_18SM100_TMA_2SM_LOADENS4_14ComposedLayoutINS4_7SwizzleILi3ELi4ELi3EEENS4_18smem_ptr_flag_bitsILi16EEENST_INS5_IJNSA_ILi8EEENSA_ILi64EEEEEENS5_IJS18_SC_EEEEEEEvNS4_8identityES11_S1C_vS1D_EENS_8epilogue10collective18CollectiveEpilogueINS1F_23Sm100TmaWarpSpecializedILi3ELi2ELi16ELb1ELb0EEEJNS5_IJS18_SG_SH_EEENS5_IJNST_IS18_SC_EENST_INS5_IJNSA_ILi16EEESB_EEENS5_IJSC_NSA_ILi48EEEEEEEEEEESJ_SK_SJ_SK_NS1F_6fusion15FusionCallbacksIS1J_NS1S_17LinearCombinationISJ_fSJ_fLNS_15FloatRoundStyleE2EEES1K_S1R_JEEENS4_5SM1004TMEM4LOAD26SM100_TMEM_LOAD_32dp32b16xENS4_13SM90_TMA_LOADENS12_INS13_ILi1ELi4ELi3EEES16_NST_INS5_IJS17_S1M_EEENS5_IJS1M_SC_EEEEEEENS4_39AutoVectorizingCopyWithAssumedAlignmentILi128EEENS4_14SM90_TMA_STOREES27_S29_S29_EEEvvEEEEvNT_6ParamsE)
        /*0044*/ 	.word	0x00000000
.L_29:


//--------------------- .nv.compat                --------------------------
	.section	.nv.compat,"",@"SHT_CUDA_COMPAT_INFO"
	.align	4
        /*0000*/ 	.byte	0x02, 0x09, 0x01, 0x00, 0x02, 0x02, 0x02, 0x00, 0x02, 0x05, 0x05, 0x00, 0x03, 0x07, 0x01, 0x01
        /*0010*/ 	.byte	0x02, 0x03, 0x01, 0x00, 0x02, 0x06, 0x01, 0x00, 0x04, 0x0b, 0x08, 0x00, 0x09, 0x00, 0x00, 0x00
        /*0020*/ 	.byte	0x00, 0x00, 0x00, 0x00


//--------------------- .nv.info._ZN7cutlass13device_kernelINS_4gemm6kernel13GemmUniversalIN4cute5tupleIJiiiiEEENS1_10collective13CollectiveMmaINS1_35MainloopSm100TmaUmmaWarpSpecializedILi3ELi2ELi4ENS5_IJNS4_1CILi2EEENSA_ILi1EEESC_EEEEENS5_IJNSA_ILi128EEENSA_ILi96EEENSA_ILi256EEEEEENS_6half_tENS5_IJlSC_lEEESJ_SK_NS4_8TiledMMAINS4_8MMA_AtomIJNS4_26SM100_MMA_F16BF16_2x1SM_SSISJ_SJ_fLi128ELi96ELNS4_4UMMA5MajorE0ELSP_0ELNSO_7ScaleInE0ELSQ_0EEEEEENS4_6LayoutINS5_IJSC_SC_SC_EEENS5_IJNSA_ILi0EEESV_SV_EEEEENS5_IJNS4_10UnderscoreESY_SY_EEEEENS4_18SM100_TMA_2SM_LOADENS4_14ComposedLayoutINS4_7SwizzleILi3ELi4ELi3EEENS4_18smem_ptr_flag_bitsILi16EEENST_INS5_IJNSA_ILi8EEENSA_ILi64EEEEEENS5_IJS18_SC_EEEEEEEvNS4_8identityES11_S1C_vS1D_EENS_8epilogue10collective18CollectiveEpilogueINS1F_23Sm100TmaWarpSpecializedILi3ELi2ELi16ELb1ELb0EEEJNS5_IJS18_SG_SH_EEENS5_IJNST_IS18_SC_EENST_INS5_IJNSA_ILi16EEESB_EEENS5_IJSC_NSA_ILi48EEEEEEEEEEESJ_SK_SJ_SK_NS1F_6fusion15FusionCallbacksIS1J_NS1S_17LinearCombinationISJ_fSJ_fLNS_15FloatRoundStyleE2EEES1K_S1R_JEEENS4_5SM1004TMEM4LOAD26SM100_TMEM_LOAD_32dp32b16xENS4_13SM90_TMA_LOADENS12_INS13_ILi1ELi4ELi3EEES16_NST_INS5_IJS17_S1M_EEENS5_IJS1M_SC_EEEEEEENS4_39AutoVectorizingCopyWithAssumedAlignmentILi128EEENS4_14SM90_TMA_STOREES27_S29_S29_EEEvvEEEEvNT_6ParamsE --------------------------
	.section	.nv.info._ZN7cutlass13device_kernelINS_4gemm6kernel13GemmUniversalIN4cute5tupleIJiiiiEEENS1_10collective13CollectiveMmaINS1_35MainloopSm100TmaUmmaWarpSpecializedILi3ELi2ELi4ENS5_IJNS4_1CILi2EEENSA_ILi1EEESC_EEEEENS5_IJNSA_ILi128EEENSA_ILi96EEENSA_ILi256EEEEEENS_6half_tENS5_IJlSC_lEEESJ_SK_NS4_8TiledMMAINS4_8MMA_AtomIJNS4_26SM100_MMA_F16BF16_2x1SM_SSISJ_SJ_fLi128ELi96ELNS4_4UMMA5MajorE0ELSP_0ELNSO_7ScaleInE0ELSQ_0EEEEEENS4_6LayoutINS5_IJSC_SC_SC_EEENS5_IJNSA_ILi0EEESV_SV_EEEEENS5_IJNS4_10UnderscoreESY_SY_EEEEENS4_18SM100_TMA_2SM_LOADENS4_14ComposedLayoutINS4_7SwizzleILi3ELi4ELi3EEENS4_18smem_ptr_flag_bitsILi16EEENST_INS5_IJNSA_ILi8EEENSA_ILi64EEEEEENS5_IJS18_SC_EEEEEEEvNS4_8identityES11_S1C_vS1D_EENS_8epilogue10collective18CollectiveEpilogueINS1F_23Sm100TmaWarpSpecializedILi3ELi2ELi16ELb1ELb0EEEJNS5_IJS18_SG_SH_EEENS5_IJNST_IS18_SC_EENST_INS5_IJNSA_ILi16EEESB_EEENS5_IJSC_NSA_ILi48EEEEEEEEEEESJ_SK_SJ_SK_NS1F_6fusion15FusionCallbacksIS1J_NS1S_17LinearCombinationISJ_fSJ_fLNS_15FloatRoundStyleE2EEES1K_S1R_JEEENS4_5SM1004TMEM4LOAD26SM100_TMEM_LOAD_32dp32b16xENS4_13SM90_TMA_LOADENS12_INS13_ILi1ELi4ELi3EEES16_NST_INS5_IJS17_S1M_EEENS5_IJS1M_SC_EEEEEEENS4_39AutoVectorizingCopyWithAssumedAlignmentILi128EEENS4_14SM90_TMA_STOREES27_S29_S29_EEEvvEEEEvNT_6ParamsE,"",@"SHT_CUDA_INFO"
	.sectionflags	@""
	.align	4


	//----- nvinfo : EIATTR_CUDA_API_VERSION
	.align		4
        /*0000*/ 	.byte	0x04, 0x37
        /*0002*/ 	.short	(.L_31 - .L_30)
.L_30:
        /*0004*/ 	.word	0x00000082


	//----- nvinfo : EIATTR_KPARAM_INFO
	.align		4
.L_31:
        /*0008*/ 	.byte	0x04, 0x17
        /*000a*/ 	.short	(.L_33 - .L_32)
.L_32:
        /*000c*/ 	.word	0x00000000
        /*0010*/ 	.short	0x0000
        /*0012*/ 	.short	0x0000
        /*0014*/ 	.byte	0x00, 0xf0, 0x01, 0x20


	//----- nvinfo : EIATTR_AT_ENTRY_FRAGMENTS
	.align		4
.L_33:
        /*0018*/ 	.byte	0x04, 0x4f
        /*001a*/ 	.short	(.L_35 - .L_34)


	//   ....[0]....
.L_34:
        /*001c*/ 	.word	0x00000007


	//----- nvinfo : EIATTR_RESERVED_SMEM_USED
	.align		4
.L_35:
        /*0020*/ 	.byte	0x01, 0x41
	.zero		2


	//----- nvinfo : EIATTR_SPARSE_MMA_MASK
	.align		4
        /*0024*/ 	.byte	0x03, 0x50
        /*0026*/ 	.short	0x0000


	//----- nvinfo : EIATTR_TCGEN05_2CTA_USED
	.align		4
        /*0028*/ 	.byte	0x01, 0x52
	.zero		2


	//----- nvinfo : EIATTR_MAXREG_COUNT
	.align		4
        /*002c*/ 	.byte	0x03, 0x1b
        /*002e*/ 	.short	0x00ff


	//----- nvinfo : EIATTR_NUM_BARRIERS
	.align		4
        /*0030*/ 	.byte	0x02, 0x4c
        /*0032*/ 	.byte	0x07
	.zero		1


	//----- nvinfo : EIATTR_EXTERNS
	.align		4
        /*0034*/ 	.byte	0x04, 0x0f
        /*0036*/ 	.short	(.L_37 - .L_36)


	//   ....[0]....
	.align		4
.L_36:
        /*0038*/ 	.word	index@(__assertfail)


	//----- nvinfo : EIATTR_MERCURY_ISA_VERSION
	.align		4
.L_37:
        /*003c*/ 	.byte	0x03, 0x5f
        /*003e*/ 	.short	0x0101


	//----- nvinfo : EIATTR_INT_WARP_WIDE_INSTR_OFFSETS
	.align		4
        /*0040*/ 	.byte	0x04, 0x31
        /*0042*/ 	.short	(.L_39 - .L_38)


	//   ....[0]....
.L_38:
        /*0044*/ 	.word	0x00000d00


	//   ....[1]....
        /*0048*/ 	.word	0x00000da0


	//   ....[2]....
        /*004c*/ 	.word	0x00002500


	//   ....[3]....
        /*0050*/ 	.word	0x00004900


	//   ....[4]....
        /*0054*/ 	.word	0x00004920


	//   ....[5]....
        /*0058*/ 	.word	0x00004950


	//   ....[6]....
        /*005c*/ 	.word	0x00005280


	//   ....[7]....
        /*0060*/ 	.word	0x000052a0


	//   ....[8]....
        /*0064*/ 	.word	0x00005340


	//   ....[9]....
        /*0068*/ 	.word	0x00005450


	//   ....[10]....
        /*006c*/ 	.word	0x00005470


	//   ....[11]....
        /*0070*/ 	.word	0x000055a0


	//   ....[12]....
        /*0074*/ 	.word	0x00005720


	//   ....[13]....
        /*0078*/ 	.word	0x00005730


	//   ....[14]....
        /*007c*/ 	.word	0x00005850


	//----- nvinfo : EIATTR_COOP_GROUP_MASK_REGIDS
	.align		4
.L_39:
        /*0080*/ 	.byte	0x04, 0x29
        /*0082*/ 	.short	(.L_41 - .L_40)


	//   ....[0]....
.L_40:
        /*0084*/ 	.word	0xffffffff


	//   ....[1]....
        /*0088*/ 	.word	0xffffffff


	//   ....[2]....
        /*008c*/ 	.word	0xffffffff


	//   ....[3]....
        /*0090*/ 	.word	0xffffffff


	//   ....[4]....
        /*0094*/ 	.word	0xffffffff


	//   ....[5]....
        /*0098*/ 	.word	0xffffffff


	//   ....[6]....
        /*009c*/ 	.word	0xffffffff


	//   ....[7]....
        /*00a0*/ 	.word	0xffffffff


	//   ....[8]....
        /*00a4*/ 	.word	0xffffffff


	//   ....[9]....
        /*00a8*/ 	.word	0xffffffff


	//   ....[10]....
        /*00ac*/ 	.word	0xffffffff


	//   ....[11]....
        /*00b0*/ 	.word	0xffffffff


	//   ....[12]....
        /*00b4*/ 	.word	0xffffffff


	//   ....[13]....
        /*00b8*/ 	.word	0xffffffff


	//----- nvinfo : EIATTR_COOP_GROUP_INSTR_OFFSETS
	.align		4
.L_41:
        /*00bc*/ 	.byte	0x04, 0x28
        /*00be*/ 	.short	(.L_43 - .L_42)


	//   ....[0]....
.L_42:
        /*00c0*/ 	.word	0x000000e0


	//   ....[1]....
        /*00c4*/ 	.word	0x00000520


	//   ....[2]....
        /*00c8*/ 	.word	0x00000690


	//   ....[3]....
        /*00cc*/ 	.word	0x00000800


	//   ....[4]....
        /*00d0*/ 	.word	0x000008f0


	//   ....[5]....
        /*00d4*/ 	.word	0x00000a50


	//   ....[6]....
        /*00d8*/ 	.word	0x00000be0


	//   ....[7]....
        /*00dc*/ 	.word	0x00000e20


	//   ....[8]....
        /*00e0*/ 	.word	0x000023e0


	//   ....[9]....
        /*00e4*/ 	.word	0x00003130


	//   ....[10]....
        /*00e8*/ 	.word	0x00003640


	//   ....[11]....
        /*00ec*/ 	.word	0x00003910


	//   ....[12]....
        /*00f0*/ 	.word	0x000047f0


	//   ....[13]....
        /*00f4*/ 	.word	0x00004a10


	//----- nvinfo : EIATTR_VRC_CTA_INIT_COUNT
	.align		4
.L_43:
        /*00f8*/ 	.byte	0x02, 0x4a
        /*00fa*/ 	.byte	0x80
	.zero		1


	//----- nvinfo : EIATTR_SYSCALL_OFFSETS
	.align		4
        /*00fc*/ 	.byte	0x04, 0x46
        /*00fe*/ 	.short	(.L_45 - .L_44)


	//   ....[0]....
.L_44:
        /*0100*/ 	.word	0x00006360


	//   ....[1]....
        /*0104*/ 	.word	0x00006450


	//   ....[2]....
        /*0108*/ 	.word	0x00006b90


	//   ....[3]....
        /*010c*/ 	.word	0x000074c0


	//   ....[4]....
        /*0110*/ 	.word	0x00007da0


	//----- nvinfo : EIATTR_MBARRIER_INSTR_OFFSETS
	.align		4
.L_45:
        /*0114*/ 	.byte	0x04, 0x39
        /*0116*/ 	.short	(.L_47 - .L_46)


	//   ....[0]....
.L_46:
        /*0118*/ 	.word	0x00000620
        /*011c*/ 	.word	0x000000ff
        /*0120*/ 	.word	0x00000000
        /*0124*/ 	.short	0x0100
        /*0126*/ 	.byte	0x04
	.zero		1


	//   ....[1]....
        /*0128*/ 	.word	0x00000630
        /*012c*/ 	.word	0x000000ff
        /*0130*/ 	.word	0x00000018
        /*0134*/ 	.short	0x0100
        /*0136*/ 	.byte	0x04
	.zero		1


	//   ....[2]....
        /*0138*/ 	.word	0x00000640
        /*013c*/ 	.word	0x000000ff
        /*0140*/ 	.word	0x00000008
        /*0144*/ 	.short	0x0100
        /*0146*/ 	.byte	0x04
	.zero		1


	//   ....[3]....
        /*0148*/ 	.word	0x00000650
        /*014c*/ 	.word	0x000000ff
        /*0150*/ 	.word	0x00000020
        /*0154*/ 	.short	0x0100
        /*0156*/ 	.byte	0x04
	.zero		1


	//   ....[4]....
        /*0158*/ 	.word	0x00000660
        /*015c*/ 	.word	0x000000ff
        /*0160*/ 	.word	0x00000010
        /*0164*/ 	.short	0x0100
        /*0166*/ 	.byte	0x04
	.zero		1


	//   ....[5]....
        /*0168*/ 	.word	0x00000670
        /*016c*/ 	.word	0x000000ff
        /*0170*/ 	.word	0x00000028
        /*0174*/ 	.short	0x0100
        /*0176*/ 	.byte	0x04
	.zero		1


	//   ....[6]....
        /*0178*/ 	.word	0x00000790
        /*017c*/ 	.word	0x000000ff
        /*0180*/ 	.word	0x00000030
        /*0184*/ 	.short	0x0100
        /*0186*/ 	.byte	0x04
	.zero		1


	//   ....[7]....
        /*0188*/ 	.word	0x000007a0
        /*018c*/ 	.word	0x000000ff
        /*0190*/ 	.word	0x00000048
        /*0194*/ 	.short	0x0100
        /*0196*/ 	.byte	0x04
	.zero		1


	//   ....[8]....
        /*0198*/ 	.word	0x000007b0
        /*019c*/ 	.word	0x000000ff
        /*01a0*/ 	.word	0x00000038
        /*01a4*/ 	.short	0x0100
        /*01a6*/ 	.byte	0x04
	.zero		1


	//   ....[9]....
        /*01a8*/ 	.word	0x000007c0
        /*01ac*/ 	.word	0x000000ff
        /*01b0*/ 	.word	0x00000050
        /*01b4*/ 	.short	0x0100
        /*01b6*/ 	.byte	0x04
	.zero		1


	//   ....[10]....
        /*01b8*/ 	.word	0x000007d0
        /*01bc*/ 	.word	0x000000ff
        /*01c0*/ 	.word	0x00000040
        /*01c4*/ 	.short	0x0100
        /*01c6*/ 	.byte	0x04
	.zero		1


	//   ....[11]....
        /*01c8*/ 	.word	0x000007e0
        /*01cc*/ 	.word	0x000000ff
        /*01d0*/ 	.word	0x00000058
        /*01d4*/ 	.short	0x0100
        /*01d6*/ 	.byte	0x04
	.zero		1


	//   ....[12]....
        /*01d8*/ 	.word	0x000008c0
        /*01dc*/ 	.word	0x000000ff
        /*01e0*/ 	.word	0x00000060
        /*01e4*/ 	.short	0x0100
        /*01e6*/ 	.byte	0x04
	.zero		1


	//   ....[13]....
        /*01e8*/ 	.word	0x000008d0
        /*01ec*/ 	.word	0x000000ff
        /*01f0*/ 	.word	0x00000068
        /*01f4*/ 	.short	0x0100
        /*01f6*/ 	.byte	0x04
	.zero		1


	//   ....[14]....
        /*01f8*/ 	.word	0x00000a00
        /*01fc*/ 	.word	0x000000ff
        /*0200*/ 	.word	0x00000070
        /*0204*/ 	.short	0x0100
        /*0206*/ 	.byte	0x04
	.zero		1


	//   ....[15]....
        /*0208*/ 	.word	0x00000a10
        /*020c*/ 	.word	0x000000ff
        /*0210*/ 	.word	0x00000080
        /*0214*/ 	.short	0x0100
        /*0216*/ 	.byte	0x04
	.zero		1


	//   ....[16]....
        /*0218*/ 	.word	0x00000a20
        /*021c*/ 	.word	0x000000ff
        /*0220*/ 	.word	0x00000078
        /*0224*/ 	.short	0x0100
        /*0226*/ 	.byte	0x04
	.zero		1


	//   ....[17]....
        /*0228*/ 	.word	0x00000a30
        /*022c*/ 	.word	0x000000ff
        /*0230*/ 	.word	0x00000088
        /*0234*/ 	.short	0x0100
        /*0236*/ 	.byte	0x04
	.zero		1


	//   ....[18]....
        /*0238*/ 	.word	0x00000b50
        /*023c*/ 	.word	0x000000ff
        /*0240*/ 	.word	0x00000090
        /*0244*/ 	.short	0x0100
        /*0246*/ 	.byte	0x04
	.zero		1


	//   ....[19]....
        /*0248*/ 	.word	0x00000b60
        /*024c*/ 	.word	0x000000ff
        /*0250*/ 	.word	0x000000b0
        /*0254*/ 	.short	0x0100
        /*0256*/ 	.byte	0x04
	.zero		1


	//   ....[20]....
        /*0258*/ 	.word	0x00000b70
        /*025c*/ 	.word	0x000000ff
        /*0260*/ 	.word	0x00000098
        /*0264*/ 	.short	0x0100
        /*0266*/ 	.byte	0x04
	.zero		1


	//   ....[21]....
        /*0268*/ 	.word	0x00000b80
        /*026c*/ 	.word	0x000000ff
        /*0270*/ 	.word	0x000000b8
        /*0274*/ 	.short	0x0100
        /*0276*/ 	.byte	0x04
	.zero		1


	//   ....[22]....
        /*0278*/ 	.word	0x00000b90
        /*027c*/ 	.word	0x000000ff
        /*0280*/ 	.word	0x000000a0
        /*0284*/ 	.short	0x0100
        /*0286*/ 	.byte	0x04
	.zero		1


	//   ....[23]....
        /*0288*/ 	.word	0x00000ba0
        /*028c*/ 	.word	0x000000ff
        /*0290*/ 	.word	0x000000c0
        /*0294*/ 	.short	0x0100
        /*0296*/ 	.byte	0x04
	.zero		1


	//   ....[24]....
        /*0298*/ 	.word	0x00000bb0
        /*029c*/ 	.word	0x000000ff
        /*02a0*/ 	.word	0x000000a8
        /*02a4*/ 	.short	0x0100
        /*02a6*/ 	.byte	0x04
	.zero		1


	//   ....[25]....
        /*02a8*/ 	.word	0x00000bc0
        /*02ac*/ 	.word	0x000000ff
        /*02b0*/ 	.word	0x000000c8
        /*02b4*/ 	.short	0x0100
        /*02b6*/ 	.byte	0x04
	.zero		1


	//   ....[26]....
        /*02b8*/ 	.word	0x00000cb0
        /*02bc*/ 	.word	0x000000ff
        /*02c0*/ 	.word	0x000000d0
        /*02c4*/ 	.short	0x0100
        /*02c6*/ 	.byte	0x04
	.zero		1


	//   ....[27]....
        /*02c8*/ 	.word	0x00000cc0
        /*02cc*/ 	.word	0x000000ff
        /*02d0*/ 	.word	0x000000e0
        /*02d4*/ 	.short	0x0100
        /*02d6*/ 	.byte	0x04
	.zero		1


	//   ....[28]....
        /*02d8*/ 	.word	0x00000cd0
        /*02dc*/ 	.word	0x000000ff
        /*02e0*/ 	.word	0x000000d8
        /*02e4*/ 	.short	0x0100
        /*02e6*/ 	.byte	0x04
	.zero		1


	//   ....[29]....
        /*02e8*/ 	.word	0x00000ce0
        /*02ec*/ 	.word	0x000000ff
        /*02f0*/ 	.word	0x000000e8
        /*02f4*/ 	.short	0x0100
        /*02f6*/ 	.byte	0x04
	.zero		1


	//   ....[30]....
        /*02f8*/ 	.word	0x00000dd0
        /*02fc*/ 	.word	0x000000ff
        /*0300*/ 	.word	0x000000f0
        /*0304*/ 	.short	0x0100
        /*0306*/ 	.byte	0x06
	.zero		1


	//   ....[31]....
        /*0308*/ 	.word	0x000017e0
        /*030c*/ 	.word	0x00000003
        /*0310*/ 	.word	0x000000e0
        /*0314*/ 	.short	0x010a
        /*0316*/ 	.byte	0xff
	.zero		1


	//   ....[32]....
        /*0318*/ 	.word	0x00001810
        /*031c*/ 	.word	0x00000003
        /*0320*/ 	.word	0x000000d0
        /*0324*/ 	.short	0x0101
        /*0326*/ 	.byte	0xff
	.zero		1


	//   ....[33]....
        /*0328*/ 	.word	0x00001920
        /*032c*/ 	.word	0x000000ff
        /*0330*/ 	.word	0x00000018
        /*0334*/ 	.short	0x010a
        /*0336*/ 	.byte	0x05
	.zero		1


	//   ....[34]....
        /*0338*/ 	.word	0x000019e0
        /*033c*/ 	.word	0x000000ff
        /*0340*/ 	.word	0x00000018
        /*0344*/ 	.short	0x010a
        /*0346*/ 	.byte	0x39
	.zero		1


	//   ....[35]....
        /*0348*/ 	.word	0x00001b90
        /*034c*/ 	.word	0x000000ff
        /*0350*/ 	.word	0x00000018
        /*0354*/ 	.short	0x010a
        /*0356*/ 	.byte	0x06
	.zero		1


	//   ....[36]....
        /*0358*/ 	.word	0x00001ea0
        /*035c*/ 	.word	0x000000ff
        /*0360*/ 	.word	0x00000068
        /*0364*/ 	.short	0x0101
        /*0366*/ 	.byte	0x04
	.zero		1


	//   ....[37]....
        /*0368*/ 	.word	0x00001ec0
        /*036c*/ 	.word	0x000000ff
        /*0370*/ 	.word	0x00000018
        /*0374*/ 	.short	0x010a
        /*0376*/ 	.byte	0x05
	.zero		1


	//   ....[38]....
        /*0378*/ 	.word	0x00001f40
        /*037c*/ 	.word	0x000000ff
        /*0380*/ 	.word	0x00000018
        /*0384*/ 	.short	0x010a
        /*0386*/ 	.byte	0x39
	.zero		1


	//   ....[39]....
        /*0388*/ 	.word	0x000020d0
        /*038c*/ 	.word	0x000000ff
        /*0390*/ 	.word	0x00000018
        /*0394*/ 	.short	0x010a
        /*0396*/ 	.byte	0x06
	.zero		1


	//   ....[40]....
        /*0398*/ 	.word	0x00002410
        /*039c*/ 	.word	0x00000002
        /*03a0*/ 	.word	0x00000070
        /*03a4*/ 	.short	0x010a
        /*03a6*/ 	.byte	0xff
	.zero		1


	//   ....[41]....
        /*03a8*/ 	.word	0x000024d0
        /*03ac*/ 	.word	0x00000002
        /*03b0*/ 	.word	0x00000000
        /*03b4*/ 	.short	0x0101
        /*03b6*/ 	.byte	0xff
	.zero		1


	//   ....[42]....
        /*03b8*/ 	.word	0x00002a30
        /*03bc*/ 	.word	0x000000ff
        /*03c0*/ 	.word	0x00000000
        /*03c4*/ 	.short	0x010a
        /*03c6*/ 	.byte	0x04
	.zero		1


	//   ....[43]....
        /*03c8*/ 	.word	0x00002ac0
        /*03cc*/ 	.word	0x000000ff
        /*03d0*/ 	.word	0x00000000
        /*03d4*/ 	.short	0x010a
        /*03d6*/ 	.byte	0x05
	.zero		1


	//   ....[44]....
        /*03d8*/ 	.word	0x00002b60
        /*03dc*/ 	.word	0x00000000
        /*03e0*/ 	.word	0x00000000
        /*03e4*/ 	.short	0x010a
        /*03e6*/ 	.byte	0xff
	.zero		1


	//   ....[45]....
        /*03e8*/ 	.word	0x00002c90
        /*03ec*/ 	.word	0x00000000
        /*03f0*/ 	.word	0x000000d0
        /*03f4*/ 	.short	0x010a
        /*03f6*/ 	.byte	0xff
	.zero		1


	//   ....[46]....
        /*03f8*/ 	.word	0x00002d00
        /*03fc*/ 	.word	0x00000004
        /*0400*/ 	.word	0x00000000
        /*0404*/ 	.short	0x0101
        /*0406*/ 	.byte	0xff
	.zero		1


	//   ....[47]....
        /*0408*/ 	.word	0x00002d20
        /*040c*/ 	.word	0x000000ff
        /*0410*/ 	.word	0x00000080
        /*0414*/ 	.short	0x010a
        /*0416*/ 	.byte	0x04
	.zero		1


	//   ....[48]....
        /*0418*/ 	.word	0x00002e40
        /*041c*/ 	.word	0x00000000
        /*0420*/ 	.word	0x00000070
        /*0424*/ 	.short	0x010a
        /*0426*/ 	.byte	0xff
	.zero		1


	//   ....[49]....
        /*0428*/ 	.word	0x00002f40
        /*042c*/ 	.word	0x00000000
        /*0430*/ 	.word	0x00000000
        /*0434*/ 	.short	0x0101
        /*0436*/ 	.byte	0xff
	.zero		1


	//   ....[50]....
        /*0438*/ 	.word	0x00002fd0
        /*043c*/ 	.word	0x000000ff
        /*0440*/ 	.word	0x00000080
        /*0444*/ 	.short	0x0106
        /*0446*/ 	.byte	0x04
	.zero		1


	//   ....[51]....
        /*0448*/ 	.word	0x00002ff0
        /*044c*/ 	.word	0x000000ff
        /*0450*/ 	.word	0x00000080
        /*0454*/ 	.short	0x010a
        /*0456*/ 	.byte	0x04
	.zero		1


	//   ....[52]....
        /*0458*/ 	.word	0x00003080
        /*045c*/ 	.word	0x000000ff
        /*0460*/ 	.word	0x00000080
        /*0464*/ 	.short	0x0106
        /*0466*/ 	.byte	0x06
	.zero		1


	//   ....[53]....
        /*0468*/ 	.word	0x000030c0
        /*046c*/ 	.word	0x00000000
        /*0470*/ 	.word	0x00000080
        /*0474*/ 	.short	0x010a
        /*0476*/ 	.byte	0xff
	.zero		1


	//   ....[54]....
        /*0478*/ 	.word	0x00003320
        /*047c*/ 	.word	0x000000ff
        /*0480*/ 	.word	0x00000008
        /*0484*/ 	.short	0x010a
        /*0486*/ 	.byte	0x05
	.zero		1


	//   ....[55]....
        /*0488*/ 	.word	0x00003340
        /*048c*/ 	.word	0x000000ff
        /*0490*/ 	.word	0x00000008
        /*0494*/ 	.short	0x010a
        /*0496*/ 	.byte	0x05
	.zero		1


	//   ....[56]....
        /*0498*/ 	.word	0x000034e0
        /*049c*/ 	.word	0x000000ff
        /*04a0*/ 	.word	0x00000008
        /*04a4*/ 	.short	0x010a
        /*04a6*/ 	.byte	0x05
	.zero		1


	//   ....[57]....
        /*04a8*/ 	.word	0x00003500
        /*04ac*/ 	.word	0x000000ff
        /*04b0*/ 	.word	0x00000008
        /*04b4*/ 	.short	0x010a
        /*04b6*/ 	.byte	0x05
	.zero		1


	//   ....[58]....
        /*04b8*/ 	.word	0x000035d0
        /*04bc*/ 	.word	0x000000ff
        /*04c0*/ 	.word	0x00000000
        /*04c4*/ 	.short	0x0101
        /*04c6*/ 	.byte	0x04
	.zero		1


	//   ....[59]....
        /*04c8*/ 	.word	0x000039c0
        /*04cc*/ 	.word	0x00000000
        /*04d0*/ 	.word	0x00000070
        /*04d4*/ 	.short	0x010a
        /*04d6*/ 	.byte	0xff
	.zero		1


	//   ....[60]....
        /*04d8*/ 	.word	0x00003a80
        /*04dc*/ 	.word	0x00000000
        /*04e0*/ 	.word	0x00000000
        /*04e4*/ 	.short	0x0101
        /*04e6*/ 	.byte	0xff
	.zero		1


	//   ....[61]....
        /*04e8*/ 	.word	0x00003b70
        /*04ec*/ 	.word	0x000000ff
        /*04f0*/ 	.word	0x00000000
        /*04f4*/ 	.short	0x010a
        /*04f6*/ 	.byte	0x06
	.zero		1


	//   ....[62]....
        /*04f8*/ 	.word	0x00003b80
        /*04fc*/ 	.word	0x000000ff
        /*0500*/ 	.word	0x000000b0
        /*0504*/ 	.short	0x010a
        /*0506*/ 	.byte	0x09
	.zero		1


	//   ....[63]....
        /*0508*/ 	.word	0x00003c30
        /*050c*/ 	.word	0x000000ff
        /*0510*/ 	.word	0x00000000
        /*0514*/ 	.short	0x010a
        /*0516*/ 	.byte	0x07
	.zero		1


	//   ....[64]....
        /*0518*/ 	.word	0x00003d90
        /*051c*/ 	.word	0x000000ff
        /*0520*/ 	.word	0x00000000
        /*0524*/ 	.short	0x010a
        /*0526*/ 	.byte	0x09
	.zero		1


	//   ....[65]....
        /*0528*/ 	.word	0x000044b0
        /*052c*/ 	.word	0x000000ff
        /*0530*/ 	.word	0x00000000
        /*0534*/ 	.short	0x010a
        /*0536*/ 	.byte	0x04
	.zero		1


	//   ....[66]....
        /*0538*/ 	.word	0x00004550
        /*053c*/ 	.word	0x000000ff
        /*0540*/ 	.word	0x00000000
        /*0544*/ 	.short	0x010a
        /*0546*/ 	.byte	0x05
	.zero		1


	//   ....[67]....
        /*0548*/ 	.word	0x000045e0
        /*054c*/ 	.word	0x000000ff
        /*0550*/ 	.word	0x00000000
        /*0554*/ 	.short	0x010a
        /*0556*/ 	.byte	0x05
	.zero		1


	//   ....[68]....
        /*0558*/ 	.word	0x00004680
        /*055c*/ 	.word	0x00000000
        /*0560*/ 	.word	0x00000000
        /*0564*/ 	.short	0x010a
        /*0566*/ 	.byte	0xff
	.zero		1


	//   ....[69]....
        /*0568*/ 	.word	0x000046c0
        /*056c*/ 	.word	0x00000000
        /*0570*/ 	.word	0x00000000
        /*0574*/ 	.short	0x010a
        /*0576*/ 	.byte	0xff
	.zero		1


	//   ....[70]....
        /*0578*/ 	.word	0x00004740
        /*057c*/ 	.word	0x000000ff
        /*0580*/ 	.word	0x00000000
        /*0584*/ 	.short	0x0101
        /*0586*/ 	.byte	0x04
	.zero		1


	//   ....[71]....
        /*0588*/ 	.word	0x00004780
        /*058c*/ 	.word	0x000000ff
        /*0590*/ 	.word	0x000000f0
        /*0594*/ 	.short	0x010a
        /*0596*/ 	.byte	0x3d
	.zero		1


	//   ....[72]....
        /*0598*/ 	.word	0x000047e0
        /*059c*/ 	.word	0x000000ff
        /*05a0*/ 	.word	0x00000000
        /*05a4*/ 	.short	0x0101
        /*05a6*/ 	.byte	0x04
	.zero		1


	//   ....[73]....
        /*05a8*/ 	.word	0x00004c30
        /*05ac*/ 	.word	0x00000000
        /*05b0*/ 	.word	0x00000070
        /*05b4*/ 	.short	0x010a
        /*05b6*/ 	.byte	0xff
	.zero		1


	//   ....[74]....
        /*05b8*/ 	.word	0x00004cf0
        /*05bc*/ 	.word	0x00000000
        /*05c0*/ 	.word	0x00000000
        /*05c4*/ 	.short	0x0101
        /*05c6*/ 	.byte	0xff
	.zero		1


	//   ....[75]....
        /*05c8*/ 	.word	0x00005010
        /*05cc*/ 	.word	0x000000ff
        /*05d0*/ 	.word	0x00000068
        /*05d4*/ 	.short	0x010a
        /*05d6*/ 	.byte	0x04
	.zero		1


	//   ....[76]....
        /*05d8*/ 	.word	0x00005200
        /*05dc*/ 	.word	0x000000ff
        /*05e0*/ 	.word	0x00000048
        /*05e4*/ 	.short	0x010a
        /*05e6*/ 	.byte	0x04
	.zero		1


	//   ....[77]....
        /*05e8*/ 	.word	0x000053f0
        /*05ec*/ 	.word	0x000000ff
        /*05f0*/ 	.word	0x00000030
        /*05f4*/ 	.short	0x010b
        /*05f6*/ 	.byte	0x04
	.zero		1


	//   ....[78]....
        /*05f8*/ 	.word	0x00005400
        /*05fc*/ 	.word	0x000000ff
        /*0600*/ 	.word	0x00000000
        /*0604*/ 	.short	0x0101
        /*0606*/ 	.byte	0x05
	.zero		1


	//   ....[79]....
        /*0608*/ 	.word	0x00005410
        /*060c*/ 	.word	0x000000ff
        /*0610*/ 	.word	0x00000050
        /*0614*/ 	.short	0x010a
        /*0616*/ 	.byte	0x04
	.zero		1


	//   ....[80]....
        /*0618*/ 	.word	0x00005640
        /*061c*/ 	.word	0x000000ff
        /*0620*/ 	.word	0x00000038
        /*0624*/ 	.short	0x010b
        /*0626*/ 	.byte	0x04
	.zero		1


	//   ....[81]....
        /*0628*/ 	.word	0x000056b0
        /*062c*/ 	.word	0x000000ff
        /*0630*/ 	.word	0x00000000
        /*0634*/ 	.short	0x0101
        /*0636*/ 	.byte	0x05
	.zero		1


	//   ....[82]....
        /*0638*/ 	.word	0x000056f0
        /*063c*/ 	.word	0x000000ff
        /*0640*/ 	.word	0x00000058
        /*0644*/ 	.short	0x010a
        /*0646*/ 	.byte	0x04
	.zero		1


	//   ....[83]....
        /*0648*/ 	.word	0x00005920
        /*064c*/ 	.word	0x000000ff
        /*0650*/ 	.word	0x00000040
        /*0654*/ 	.short	0x010b
        /*0656*/ 	.byte	0x04
	.zero		1


	//   ....[84]....
        /*0658*/ 	.word	0x00005940
        /*065c*/ 	.word	0x000000ff
        /*0660*/ 	.word	0x00000000
        /*0664*/ 	.short	0x0101
        /*0666*/ 	.byte	0x0d
	.zero		1


	//   ....[85]....
        /*0668*/ 	.word	0x00005970
        /*066c*/ 	.word	0x000000ff
        /*0670*/ 	.word	0x00000048
        /*0674*/ 	.short	0x010a
        /*0676*/ 	.byte	0x04
	.zero		1


	//   ....[86]....
        /*0678*/ 	.word	0x00005990
        /*067c*/ 	.word	0x000000ff
        /*0680*/ 	.word	0x00000050
        /*0684*/ 	.short	0x010a
        /*0686*/ 	.byte	0x04
	.zero		1


	//   ....[87]....
        /*0688*/ 	.word	0x000059d0
        /*068c*/ 	.word	0x00000000
        /*0690*/ 	.word	0x00000058
        /*0694*/ 	.short	0x010a
        /*0696*/ 	.byte	0xff
	.zero		1


	//   ....[88]....
        /*0698*/ 	.word	0x00005d20
        /*069c*/ 	.word	0x00000000
        /*06a0*/ 	.word	0x00000070
        /*06a4*/ 	.short	0x010a
        /*06a6*/ 	.byte	0xff
	.zero		1


	//   ....[89]....
        /*06a8*/ 	.word	0x00005e30
        /*06ac*/ 	.word	0x00000000
        /*06b0*/ 	.word	0x00000000
        /*06b4*/ 	.short	0x0101
        /*06b6*/ 	.byte	0xff
	.zero		1


	//   ....[90]....
        /*06b8*/ 	.word	0x00006850
        /*06bc*/ 	.word	0x000000ff
        /*06c0*/ 	.word	0x00000030
        /*06c4*/ 	.short	0x010a
        /*06c6*/ 	.byte	0x24
	.zero		1


	//   ....[91]....
        /*06c8*/ 	.word	0x00006890
        /*06cc*/ 	.word	0x0000004a
        /*06d0*/ 	.word	0x00000090
        /*06d4*/ 	.short	0x010a
        /*06d6*/ 	.byte	0xff
	.zero		1


	//   ....[92]....
        /*06d8*/ 	.word	0x000069a0
        /*06dc*/ 	.word	0x000000ff
        /*06e0*/ 	.word	0x00000030
        /*06e4*/ 	.short	0x010a
        /*06e6*/ 	.byte	0x24
	.zero		1


	//   ....[93]....
        /*06e8*/ 	.word	0x00006a70
        /*06ec*/ 	.word	0x0000004a
        /*06f0*/ 	.word	0x00000090
        /*06f4*/ 	.short	0x010a
        /*06f6*/ 	.byte	0xff
	.zero		1


	//   ....[94]....
        /*06f8*/ 	.word	0x00007230
        /*06fc*/ 	.word	0x00000000
        /*0700*/ 	.word	0x00000000
        /*0704*/ 	.short	0x0101
        /*0706*/ 	.byte	0xff
	.zero		1


	//   ....[95]....
        /*0708*/ 	.word	0x00007240
        /*070c*/ 	.word	0x00000003
        /*0710*/ 	.word	0x00000030
        /*0714*/ 	.short	0x010a
        /*0716*/ 	.byte	0xff
	.zero		1


	//   ....[96]....
        /*0718*/ 	.word	0x00007300
        /*071c*/ 	.word	0x00000003
        /*0720*/ 	.word	0x00000030
        /*0724*/ 	.short	0x010a
        /*0726*/ 	.byte	0xff
	.zero		1


	//   ....[97]....
        /*0728*/ 	.word	0x00007b10
        /*072c*/ 	.word	0x00000000
        /*0730*/ 	.word	0x00000000
        /*0734*/ 	.short	0x0101
        /*0736*/ 	.byte	0xff
	.zero		1


	//   ....[98]....
        /*0738*/ 	.word	0x00007b20
        /*073c*/ 	.word	0x00000004
        /*0740*/ 	.word	0x00000030
        /*0744*/ 	.short	0x010a
        /*0746*/ 	.byte	0xff
	.zero		1


	//   ....[99]....
        /*0748*/ 	.word	0x00007be0
        /*074c*/ 	.word	0x00000004
        /*0750*/ 	.word	0x00000030
        /*0754*/ 	.short	0x010a
        /*0756*/ 	.byte	0xff
	.zero		1


	//   ....[100]....
        /*0758*/ 	.word	0x00007e90
        /*075c*/ 	.word	0x0000004a
        /*0760*/ 	.word	0x00000000
        /*0764*/ 	.short	0x0101
        /*0766*/ 	.byte	0xff
	.zero		1


	//   ....[101]....
        /*0768*/ 	.word	0x00008430
        /*076c*/ 	.word	0x00000003
        /*0770*/ 	.word	0x00000000
        /*0774*/ 	.short	0x0101
        /*0776*/ 	.byte	0xff
	.zero		1


	//   ....[102]....
        /*0778*/ 	.word	0x000086a0
        /*077c*/ 	.word	0x000000ff
        /*0780*/ 	.word	0x00000000
        /*0784*/ 	.short	0x0101
        /*0786*/ 	.byte	0x04
	.zero		1


	//   ....[103]....
        /*0788*/ 	.word	0x000086c0
        /*078c*/ 	.word	0x00000003
        /*0790*/ 	.word	0x000000e0
        /*0794*/ 	.short	0x010a
        /*0796*/ 	.byte	0xff
	.zero		1


	//   ....[104]....
        /*0798*/ 	.word	0x00008720
        /*079c*/ 	.word	0x00000002
        /*07a0*/ 	.word	0x00000018
        /*07a4*/ 	.short	0x010a
        /*07a6*/ 	.byte	0xff
	.zero		1


	//   ....[105]....
        /*07a8*/ 	.word	0x00008780
        /*07ac*/ 	.word	0x00000002
        /*07b0*/ 	.word	0x00000018
        /*07b4*/ 	.short	0x010a
        /*07b6*/ 	.byte	0xff
	.zero		1


	//   ....[106]....
        /*07b8*/ 	.word	0x000087d0
        /*07bc*/ 	.word	0x00000002
        /*07c0*/ 	.word	0x00000070
        /*07c4*/ 	.short	0x010a
        /*07c6*/ 	.byte	0xff
	.zero		1


	//   ....[107]....
        /*07c8*/ 	.word	0x00008830
        /*07cc*/ 	.word	0x00000000
        /*07d0*/ 	.word	0x00000000
        /*07d4*/ 	.short	0x010a
        /*07d6*/ 	.byte	0xff
	.zero		1


	//   ....[108]....
        /*07d8*/ 	.word	0x00008890
        /*07dc*/ 	.word	0x00000000
        /*07e0*/ 	.word	0x00000000
        /*07e4*/ 	.short	0x010a
        /*07e6*/ 	.byte	0xff
	.zero		1


	//   ....[109]....
        /*07e8*/ 	.word	0x000088e0
        /*07ec*/ 	.word	0x00000000
        /*07f0*/ 	.word	0x000000d0
        /*07f4*/ 	.short	0x010a
        /*07f6*/ 	.byte	0xff
	.zero		1


	//   ....[110]....
        /*07f8*/ 	.word	0x00008940
        /*07fc*/ 	.word	0x00000000
        /*0800*/ 	.word	0x00000080
        /*0804*/ 	.short	0x010a
        /*0806*/ 	.byte	0xff
	.zero		1


	//   ....[111]....
        /*0808*/ 	.word	0x00008990
        /*080c*/ 	.word	0x00000000
        /*0810*/ 	.word	0x00000070
        /*0814*/ 	.short	0x010a
        /*0816*/ 	.byte	0xff
	.zero		1


	//   ....[112]....
        /*0818*/ 	.word	0x000089f0
        /*081c*/ 	.word	0x00000000
        /*0820*/ 	.word	0x00000080
        /*0824*/ 	.short	0x010a
        /*0826*/ 	.byte	0xff
	.zero		1


	//   ....[113]....
        /*0828*/ 	.word	0x00008a50
        /*082c*/ 	.word	0x00000004
        /*0830*/ 	.word	0x00000008
        /*0834*/ 	.short	0x010a
        /*0836*/ 	.byte	0xff
	.zero		1


	//   ....[114]....
        /*0838*/ 	.word	0x00008b30
        /*083c*/ 	.word	0x00000002
        /*0840*/ 	.word	0x00000008
        /*0844*/ 	.short	0x010a
        /*0846*/ 	.byte	0xff
	.zero		1


	//   ....[115]....
        /*0848*/ 	.word	0x00008b80
        /*084c*/ 	.word	0x00000000
        /*0850*/ 	.word	0x00000070
        /*0854*/ 	.short	0x010a
        /*0856*/ 	.byte	0xff
	.zero		1


	//   ....[116]....
        /*0858*/ 	.word	0x00008bf0
        /*085c*/ 	.word	0x00000000
        /*0860*/ 	.word	0x000000b0
        /*0864*/ 	.short	0x010a
        /*0866*/ 	.byte	0xff
	.zero		1


	//   ....[117]....
        /*0868*/ 	.word	0x00008c50
        /*086c*/ 	.word	0x00000000
        /*0870*/ 	.word	0x00000000
        /*0874*/ 	.short	0x010a
        /*0876*/ 	.byte	0xff
	.zero		1


	//   ....[118]....
        /*0878*/ 	.word	0x00008cb0
        /*087c*/ 	.word	0x00000000
        /*0880*/ 	.word	0x00000000
        /*0884*/ 	.short	0x010a
        /*0886*/ 	.byte	0xff
	.zero		1


	//   ....[119]....
        /*0888*/ 	.word	0x00008d10
        /*088c*/ 	.word	0x00000000
        /*0890*/ 	.word	0x00000000
        /*0894*/ 	.short	0x010a
        /*0896*/ 	.byte	0xff
	.zero		1


	//   ....[120]....
        /*0898*/ 	.word	0x00008d70
        /*089c*/ 	.word	0x00000000
        /*08a0*/ 	.word	0x00000000
        /*08a4*/ 	.short	0x010a
        /*08a6*/ 	.byte	0xff
	.zero		1


	//   ....[121]....
        /*08a8*/ 	.word	0x00008dd0
        /*08ac*/ 	.word	0x00000000
        /*08b0*/ 	.word	0x000000f0
        /*08b4*/ 	.short	0x010a
        /*08b6*/ 	.byte	0xff
	.zero		1


	//   ....[122]....
        /*08b8*/ 	.word	0x00008e20
        /*08bc*/ 	.word	0x00000000
        /*08c0*/ 	.word	0x00000070
        /*08c4*/ 	.short	0x010a
        /*08c6*/ 	.byte	0xff
	.zero		1


	//   ....[123]....
        /*08c8*/ 	.word	0x00008e80
        /*08cc*/ 	.word	0x00000000
        /*08d0*/ 	.word	0x00000068
        /*08d4*/ 	.short	0x010a
        /*08d6*/ 	.byte	0xff
	.zero		1


	//   ....[124]....
        /*08d8*/ 	.word	0x00008ee0
        /*08dc*/ 	.word	0x00000003
        /*08e0*/ 	.word	0x00000048
        /*08e4*/ 	.short	0x010a
        /*08e6*/ 	.byte	0xff
	.zero		1


	//   ....[125]....
        /*08e8*/ 	.word	0x00008f40
        /*08ec*/ 	.word	0x00000003
        /*08f0*/ 	.word	0x00000050
        /*08f4*/ 	.short	0x010a
        /*08f6*/ 	.byte	0xff
	.zero		1


	//   ....[126]....
        /*08f8*/ 	.word	0x00008fa0
        /*08fc*/ 	.word	0x00000003
        /*0900*/ 	.word	0x00000058
        /*0904*/ 	.short	0x010a
        /*0906*/ 	.byte	0xff
	.zero		1


	//   ....[127]....
        /*0908*/ 	.word	0x00009000
        /*090c*/ 	.word	0x00000000
        /*0910*/ 	.word	0x00000048
        /*0914*/ 	.short	0x010a
        /*0916*/ 	.byte	0xff
	.zero		1


	//   ....[128]....
        /*0918*/ 	.word	0x00009060
        /*091c*/ 	.word	0x00000000
        /*0920*/ 	.word	0x00000050
        /*0924*/ 	.short	0x010a
        /*0926*/ 	.byte	0xff
	.zero		1


	//   ....[129]....
        /*0928*/ 	.word	0x000090b0
        /*092c*/ 	.word	0x00000000
        /*0930*/ 	.word	0x00000070
        /*0934*/ 	.short	0x010a
        /*0936*/ 	.byte	0xff
	.zero		1


	//   ....[130]....
        /*0938*/ 	.word	0x00009110
        /*093c*/ 	.word	0x00000000
        /*0940*/ 	.word	0x00000030
        /*0944*/ 	.short	0x010a
        /*0946*/ 	.byte	0xff
	.zero		1


	//   ....[131]....
        /*0948*/ 	.word	0x00009160
        /*094c*/ 	.word	0x0000004a
        /*0950*/ 	.word	0x00000090
        /*0954*/ 	.short	0x010a
        /*0956*/ 	.byte	0xff
	.zero		1


	//   ....[132]....
        /*0958*/ 	.word	0x000091b0
        /*095c*/ 	.word	0x00000003
        /*0960*/ 	.word	0x00000030
        /*0964*/ 	.short	0x010a
        /*0966*/ 	.byte	0xff
	.zero		1


	//   ....[133]....
        /*0968*/ 	.word	0x00009200
        /*096c*/ 	.word	0x00000004
        /*0970*/ 	.word	0x00000030
        /*0974*/ 	.short	0x010a
        /*0976*/ 	.byte	0xff
	.zero		1


	//----- nvinfo : EIATTR_NUM_MBARRIERS
	.align		4
.L_47:
        /*0978*/ 	.byte	0x03, 0x38
        /*097a*/ 	.short	0x001f


	//----- nvinfo : EIATTR_EXIT_INSTR_OFFSETS
	.align		4
        /*097c*/ 	.byte	0x04, 0x1c
        /*097e*/ 	.short	(.L_49 - .L_48)


	//   ....[0]....
.L_48:
        /*0980*/ 	.word	0x00002b90


	//   ....[1]....
        /*0984*/ 	.word	0x00003090


	//   ....[2]....
        /*0988*/ 	.word	0x000030f0


	//   ....[3]....
        /*098c*/ 	.word	0x00004a20


	//   ....[4]....
        /*0990*/ 	.word	0x00005a00


	//   ....[5]....
        /*0994*/ 	.word	0x00005a40


	//   ....[6]....
        /*0998*/ 	.word	0x00008590


	//   ....[7]....
        /*099c*/ 	.word	0x00008610


	//   ....[8]....
        /*09a0*/ 	.word	0x00008640


	//   ....[9]....
        /*09a4*/ 	.word	0x000086b0


	//----- nvinfo : EIATTR_MAX_THREADS
	.align		4
.L_49:
        /*09a8*/ 	.byte	0x04, 0x05
        /*09aa*/ 	.short	(.L_51 - .L_50)
.L_50:
        /*09ac*/ 	.word	0x00000100
        /*09b0*/ 	.word	0x00000001
        /*09b4*/ 	.word	0x00000001


	//----- nvinfo : EIATTR_CRS_STACK_SIZE
	.align		4
.L_51:
        /*09b8*/ 	.byte	0x04, 0x1e
        /*09ba*/ 	.short	(.L_53 - .L_52)
.L_52:
        /*09bc*/ 	.word	0x00000000


	//----- nvinfo : EIATTR_CBANK_PARAM_SIZE
	.align		4
.L_53:
        /*09c0*/ 	.byte	0x03, 0x19
        /*09c2*/ 	.short	0x0800


	//----- nvinfo : EIATTR_PARAM_CBANK
	.align		4
        /*09c4*/ 	.byte	0x04, 0x0a
        /*09c6*/ 	.short	(.L_55 - .L_54)
	.align		4
.L_54:
        /*09c8*/ 	.word	index@(.nv.constant0._ZN7cutlass13device_kernelINS_4gemm6kernel13GemmUniversalIN4cute5tupleIJiiiiEEENS1_10collective13CollectiveMmaINS1_35MainloopSm100TmaUmmaWarpSpecializedILi3ELi2ELi4ENS5_IJNS4_1CILi2EEENSA_ILi1EEESC_EEEEENS5_IJNSA_ILi128EEENSA_ILi96EEENSA_ILi256EEEEEENS_6half_tENS5_IJlSC_lEEESJ_SK_NS4_8TiledMMAINS4_8MMA_AtomIJNS4_26SM100_MMA_F16BF16_2x1SM_SSISJ_SJ_fLi128ELi96ELNS4_4UMMA5MajorE0ELSP_0ELNSO_7ScaleInE0ELSQ_0EEEEEENS4_6LayoutINS5_IJSC_SC_SC_EEENS5_IJNSA_ILi0EEESV_SV_EEEEENS5_IJNS4_10UnderscoreESY_SY_EEEEENS4_18SM100_TMA_2SM_LOADENS4_14ComposedLayoutINS4_7SwizzleILi3ELi4ELi3EEENS4_18smem_ptr_flag_bitsILi16EEENST_INS5_IJNSA_ILi8EEENSA_ILi64EEEEEENS5_IJS18_SC_EEEEEEEvNS4_8identityES11_S1C_vS1D_EENS_8epilogue10collective18CollectiveEpilogueINS1F_23Sm100TmaWarpSpecializedILi3ELi2ELi16ELb1ELb0EEEJNS5_IJS18_SG_SH_EEENS5_IJNST_IS18_SC_EENST_INS5_IJNSA_ILi16EEESB_EEENS5_IJSC_NSA_ILi48EEEEEEEEEEESJ_SK_SJ_SK_NS1F_6fusion15FusionCallbacksIS1J_NS1S_17LinearCombinationISJ_fSJ_fLNS_15FloatRoundStyleE2EEES1K_S1R_JEEENS4_5SM1004TMEM4LOAD26SM100_TMEM_LOAD_32dp32b16xENS4_13SM90_TMA_LOADENS12_INS13_ILi1ELi4ELi3EEES16_NST_INS5_IJS17_S1M_EEENS5_IJS1M_SC_EEEEEEENS4_39AutoVectorizingCopyWithAssumedAlignmentILi128EEENS4_14SM90_TMA_STOREES27_S29_S29_EEEvvEEEEvNT_6ParamsE)
        /*09cc*/ 	.short	0x0380
        /*09ce*/ 	.short	0x0800


	//----- nvinfo : EIATTR_SW_WAR
	.align		4
.L_55:
        /*09d0*/ 	.byte	0x04, 0x36
        /*09d2*/ 	.short	(.L_57 - .L_56)
.L_56:
        /*09d4*/ 	.word	0x00000008
.L_57:


//--------------------- .nv.callgraph             --------------------------
	.section	.nv.callgraph,"",@"SHT_CUDA_CALLGRAPH"
	.align	4
	.sectionentsize	8
	.align		4
        /*0000*/ 	.word	0x00000000
	.align		4
        /*0004*/ 	.word	0xffffffff
	.align		4
        /*0008*/ 	.word	index@(_ZN7cutlass13device_kernelINS_4gemm6kernel13GemmUniversalIN4cute5tupleIJiiiiEEENS1_10collective13CollectiveMmaINS1_35MainloopSm100TmaUmmaWarpSpecializedILi3ELi2ELi4ENS5_IJNS4_1CILi2EEENSA_ILi1EEESC_EEEEENS5_IJNSA_ILi128EEENSA_ILi96EEENSA_ILi256EEEEEENS_6half_tENS5_IJlSC_lEEESJ_SK_NS4_8TiledMMAINS4_8MMA_AtomIJNS4_26SM100_MMA_F16BF16_2x1SM_SSISJ_SJ_fLi128ELi96ELNS4_4UMMA5MajorE0ELSP_0ELNSO_7ScaleInE0ELSQ_0EEEEEENS4_6LayoutINS5_IJSC_SC_SC_EEENS5_IJNSA_ILi0EEESV_SV_EEEEENS5_IJNS4_10UnderscoreESY_SY_EEEEENS4_18SM100_TMA_2SM_LOADENS4_14ComposedLayoutINS4_7SwizzleILi3ELi4ELi3EEENS4_18smem_ptr_flag_bitsILi16EEENST_INS5_IJNSA_ILi8EEENSA_ILi64EEEEEENS5_IJS18_SC_EEEEEEEvNS4_8identityES11_S1C_vS1D_EENS_8epilogue10collective18CollectiveEpilogueINS1F_23Sm100TmaWarpSpecializedILi3ELi2ELi16ELb1ELb0EEEJNS5_IJS18_SG_SH_EEENS5_IJNST_IS18_SC_EENST_INS5_IJNSA_ILi16EEESB_EEENS5_IJSC_NSA_ILi48EEEEEEEEEEESJ_SK_SJ_SK_NS1F_6fusion15FusionCallbacksIS1J_NS1S_17LinearCombinationISJ_fSJ_fLNS_15FloatRoundStyleE2EEES1K_S1R_JEEENS4_5SM1004TMEM4LOAD26SM100_TMEM_LOAD_32dp32b16xENS4_13SM90_TMA_LOADENS12_INS13_ILi1ELi4ELi3EEES16_NST_INS5_IJS17_S1M_EEENS5_IJS1M_SC_EEEEEEENS4_39AutoVectorizingCopyWithAssumedAlignmentILi128EEENS4_14SM90_TMA_STOREES27_S29_S29_EEEvvEEEEvNT_6ParamsE)
	.align		4
        /*000c*/ 	.word	index@(__assertfail)
	.align		4
        /*0010*/ 	.word	0x00000000
	.align		4
        /*0014*/ 	.word	0xfffffffe
	.align		4
        /*0018*/ 	.word	0x00000000
	.align		4
        /*001c*/ 	.word	0xfffffffd
	.align		4
        /*0020*/ 	.word	0x00000000
	.align		4
        /*0024*/ 	.word	0xfffffffc


//--------------------- .nv.constant4             --------------------------
	.section	.nv.constant4,"a",@progbits
	.align	8
	.align		8
.nv.constant4:
        /*0000*/ 	.dword	__assertfail
	.align		8
        /*0008*/ 	.dword	__unnamed_1
	.align		8
        /*0010*/ 	.dword	__unnamed_2
	.align		8
        /*0018*/ 	.dword	_ZN40_INTERNAL_9655f10f_4_k_cu_fb80ee9d_111194cuda3std3__45__cpo5beginE
	.align		8
        /*0020*/ 	.dword	_ZN40_INTERNAL_9655f10f_4_k_cu_fb80ee9d_111194cuda3std3__45__cpo3endE
	.align		8
        /*0028*/ 	.dword	_ZN40_INTERNAL_9655f10f_4_k_cu_fb80ee9d_111194cuda3std3__45__cpo6cbeginE
	.align		8
        /*0030*/ 	.dword	_ZN40_INTERNAL_9655f10f_4_k_cu_fb80ee9d_111194cuda3std3__45__cpo4cendE
	.align		8
        /*0038*/ 	.dword	_ZN40_INTERNAL_9655f10f_4_k_cu_fb80ee9d_111194cuda3std3__442_GLOBAL__N__9655f10f_4_k_cu_fb80ee9d_111196ignoreE
	.align		8
        /*0040*/ 	.dword	_ZN40_INTERNAL_9655f10f_4_k_cu_fb80ee9d_111194cuda3std3__419piecewise_constructE
	.align		8
        /*0048*/ 	.dword	_ZN40_INTERNAL_9655f10f_4_k_cu_fb80ee9d_111194cuda3std3__48in_placeE
	.align		8
        /*0050*/ 	.dword	_ZN40_INTERNAL_9655f10f_4_k_cu_fb80ee9d_111194cuda3std6ranges3__45__cpo4swapE
	.align		8
        /*0058*/ 	.dword	_ZN40_INTERNAL_9655f10f_4_k_cu_fb80ee9d_111194cuda3std6ranges3__45__cpo9iter_moveE
	.align		8
        /*0060*/ 	.dword	_ZN40_INTERNAL_9655f10f_4_k_cu_fb80ee9d_111194cute7productE
	.align		8
        /*0068*/ 	.dword	_ZN40_INTERNAL_9655f10f_4_k_cu_fb80ee9d_111194cute1_E
	.align		8
        /*0070*/ 	.dword	$str$25
	.align		8
        /*0078*/ 	.dword	$str$26
	.align		8
        /*0080*/ 	.dword	$str$27
	.align		8
        /*0088*/ 	.dword	$str$28


//--------------------- .text._ZN7cutlass13device_kernelINS_4gemm6kernel13GemmUniversalIN4cute5tupleIJiiiiEEENS1_10collective13CollectiveMmaINS1_35MainloopSm100TmaUmmaWarpSpecializedILi3ELi2ELi4ENS5_IJNS4_1CILi2EEENSA_ILi1EEESC_EEEEENS5_IJNSA_ILi128EEENSA_ILi96EEENSA_ILi256EEEEEENS_6half_tENS5_IJlSC_lEEESJ_SK_NS4_8TiledMMAINS4_8MMA_AtomIJNS4_26SM100_MMA_F16BF16_2x1SM_SSISJ_SJ_fLi128ELi96ELNS4_4UMMA5MajorE0ELSP_0ELNSO_7ScaleInE0ELSQ_0EEEEEENS4_6LayoutINS5_IJSC_SC_SC_EEENS5_IJNSA_ILi0EEESV_SV_EEEEENS5_IJNS4_10UnderscoreESY_SY_EEEEENS4_18SM100_TMA_2SM_LOADENS4_14ComposedLayoutINS4_7SwizzleILi3ELi4ELi3EEENS4_18smem_ptr_flag_bitsILi16EEENST_INS5_IJNSA_ILi8EEENSA_ILi64EEEEEENS5_IJS18_SC_EEEEEEEvNS4_8identityES11_S1C_vS1D_EENS_8epilogue10collective18CollectiveEpilogueINS1F_23Sm100TmaWarpSpecializedILi3ELi2ELi16ELb1ELb0EEEJNS5_IJS18_SG_SH_EEENS5_IJNST_IS18_SC_EENST_INS5_IJNSA_ILi16EEESB_EEENS5_IJSC_NSA_ILi48EEEEEEEEEEESJ_SK_SJ_SK_NS1F_6fusion15FusionCallbacksIS1J_NS1S_17LinearCombinationISJ_fSJ_fLNS_15FloatRoundStyleE2EEES1K_S1R_JEEENS4_5SM1004TMEM4LOAD26SM100_TMEM_LOAD_32dp32b16xENS4_13SM90_TMA_LOADENS12_INS13_ILi1ELi4ELi3EEES16_NST_INS5_IJS17_S1M_EEENS5_IJS1M_SC_EEEEEEENS4_39AutoVectorizingCopyWithAssumedAlignmentILi128EEENS4_14SM90_TMA_STOREES27_S29_S29_EEEvvEEEEvNT_6ParamsE --------------------------
	.section	.text._ZN7cutlass13device_kernelINS_4gemm6kernel13GemmUniversalIN4cute5tupleIJiiiiEEENS1_10collective13CollectiveMmaINS1_35MainloopSm100TmaUmmaWarpSpecializedILi3ELi2ELi4ENS5_IJNS4_1CILi2EEENSA_ILi1EEESC_EEEEENS5_IJNSA_ILi128EEENSA_ILi96EEENSA_ILi256EEEEEENS_6half_tENS5_IJlSC_lEEESJ_SK_NS4_8TiledMMAINS4_8MMA_AtomIJNS4_26SM100_MMA_F16BF16_2x1SM_SSISJ_SJ_fLi128ELi96ELNS4_4UMMA5MajorE0ELSP_0ELNSO_7ScaleInE0ELSQ_0EEEEEENS4_6LayoutINS5_IJSC_SC_SC_EEENS5_IJNSA_ILi0EEESV_SV_EEEEENS5_IJNS4_10UnderscoreESY_SY_EEEEENS4_18SM100_TMA_2SM_LOADENS4_14ComposedLayoutINS4_7SwizzleILi3ELi4ELi3EEENS4_18smem_ptr_flag_bitsILi16EEENST_INS5_IJNSA_ILi8EEENSA_ILi64EEEEEENS5_IJS18_SC_EEEEEEEvNS4_8identityES11_S1C_vS1D_EENS_8epilogue10collective18CollectiveEpilogueINS1F_23Sm100TmaWarpSpecializedILi3ELi2ELi16ELb1ELb0EEEJNS5_IJS18_SG_SH_EEENS5_IJNST_IS18_SC_EENST_INS5_IJNSA_ILi16EEESB_EEENS5_IJSC_NSA_ILi48EEEEEEEEEEESJ_SK_SJ_SK_NS1F_6fusion15FusionCallbacksIS1J_NS1S_17LinearCombinationISJ_fSJ_fLNS_15FloatRoundStyleE2EEES1K_S1R_JEEENS4_5SM1004TMEM4LOAD26SM100_TMEM_LOAD_32dp32b16xENS4_13SM90_TMA_LOADENS12_INS13_ILi1ELi4ELi3EEES16_NST_INS5_IJS17_S1M_EEENS5_IJS1M_SC_EEEEEEENS4_39AutoVectorizingCopyWithAssumedAlignmentILi128EEENS4_14SM90_TMA_STOREES27_S29_S29_EEEvvEEEEvNT_6ParamsE,"ax",@progbits
	.align	128
.text._ZN7cutlass13device_kernelINS_4gemm6kernel13GemmUniversalIN4cute5tupleIJiiiiEEENS1_10collective13CollectiveMmaINS1_35MainloopSm100TmaUmmaWarpSpecializedILi3ELi2ELi4ENS5_IJNS4_1CILi2EEENSA_ILi1EEESC_EEEEENS5_IJNSA_ILi128EEENSA_ILi96EEENSA_ILi256EEEEEENS_6half_tENS5_IJlSC_lEEESJ_SK_NS4_8TiledMMAINS4_8MMA_AtomIJNS4_26SM100_MMA_F16BF16_2x1SM_SSISJ_SJ_fLi128ELi96ELNS4_4UMMA5MajorE0ELSP_0ELNSO_7ScaleInE0ELSQ_0EEEEEENS4_6LayoutINS5_IJSC_SC_SC_EEENS5_IJNSA_ILi0EEESV_SV_EEEEENS5_IJNS4_10UnderscoreESY_SY_EEEEENS4_18SM100_TMA_2SM_LOADENS4_14ComposedLayoutINS4_7SwizzleILi3ELi4ELi3EEENS4_18smem_ptr_flag_bitsILi16EEENST_INS5_IJNSA_ILi8EEENSA_ILi64EEEEEENS5_IJS18_SC_EEEEEEEvNS4_8identityES11_S1C_vS1D_EENS_8epilogue10collective18CollectiveEpilogueINS1F_23Sm100TmaWarpSpecializedILi3ELi2ELi16ELb1ELb0EEEJNS5_IJS18_SG_SH_EEENS5_IJNST_IS18_SC_EENST_INS5_IJNSA_ILi16EEESB_EEENS5_IJSC_NSA_ILi48EEEEEEEEEEESJ_SK_SJ_SK_NS1F_6fusion15FusionCallbacksIS1J_NS1S_17LinearCombinationISJ_fSJ_fLNS_15FloatRoundStyleE2EEES1K_S1R_JEEENS4_5SM1004TMEM4LOAD26SM100_TMEM_LOAD_32dp32b16xENS4_13SM90_TMA_LOADENS12_INS13_ILi1ELi4ELi3EEES16_NST_INS5_IJS17_S1M_EEENS5_IJS1M_SC_EEEEEEENS4_39AutoVectorizingCopyWithAssumedAlignmentILi128EEENS4_14SM90_TMA_STOREES27_S29_S29_EEEvvEEEEvNT_6ParamsE:
        .type           _ZN7cutlass13device_kernelINS_4gemm6kernel13GemmUniversalIN4cute5tupleIJiiiiEEENS1_10collective13CollectiveMmaINS1_35MainloopSm100TmaUmmaWarpSpecializedILi3ELi2ELi4ENS5_IJNS4_1CILi2EEENSA_ILi1EEESC_EEEEENS5_IJNSA_ILi128EEENSA_ILi96EEENSA_ILi256EEEEEENS_6half_tENS5_IJlSC_lEEESJ_SK_NS4_8TiledMMAINS4_8MMA_AtomIJNS4_26SM100_MMA_F16BF16_2x1SM_SSISJ_SJ_fLi128ELi96ELNS4_4UMMA5MajorE0ELSP_0ELNSO_7ScaleInE0ELSQ_0EEEEEENS4_6LayoutINS5_IJSC_SC_SC_EEENS5_IJNSA_ILi0EEESV_SV_EEEEENS5_IJNS4_10UnderscoreESY_SY_EEEEENS4_18SM100_TMA_2SM_LOADENS4_14ComposedLayoutINS4_7SwizzleILi3ELi4ELi3EEENS4_18smem_ptr_flag_bitsILi16EEENST_INS5_IJNSA_ILi8EEENSA_ILi64EEEEEENS5_IJS18_SC_EEEEEEEvNS4_8identityES11_S1C_vS1D_EENS_8epilogue10collective18CollectiveEpilogueINS1F_23Sm100TmaWarpSpecializedILi3ELi2ELi16ELb1ELb0EEEJNS5_IJS18_SG_SH_EEENS5_IJNST_IS18_SC_EENST_INS5_IJNSA_ILi16EEESB_EEENS5_IJSC_NSA_ILi48EEEEEEEEEEESJ_SK_SJ_SK_NS1F_6fusion15FusionCallbacksIS1J_NS1S_17LinearCombinationISJ_fSJ_fLNS_15FloatRoundStyleE2EEES1K_S1R_JEEENS4_5SM1004TMEM4LOAD26SM100_TMEM_LOAD_32dp32b16xENS4_13SM90_TMA_LOADENS12_INS13_ILi1ELi4ELi3EEES16_NST_INS5_IJS17_S1M_EEENS5_IJS1M_SC_EEEEEEENS4_39AutoVectorizingCopyWithAssumedAlignmentILi128EEENS4_14SM90_TMA_STOREES27_S29_S29_EEEvvEEEEvNT_6ParamsE,@function
        .size           _ZN7cutlass13device_kernelINS_4gemm6kernel13GemmUniversalIN4cute5tupleIJiiiiEEENS1_10collective13CollectiveMmaINS1_35MainloopSm100TmaUmmaWarpSpecializedILi3ELi2ELi4ENS5_IJNS4_1CILi2EEENSA_ILi1EEESC_EEEEENS5_IJNSA_ILi128EEENSA_ILi96EEENSA_ILi256EEEEEENS_6half_tENS5_IJlSC_lEEESJ_SK_NS4_8TiledMMAINS4_8MMA_AtomIJNS4_26SM100_MMA_F16BF16_2x1SM_SSISJ_SJ_fLi128ELi96ELNS4_4UMMA5MajorE0ELSP_0ELNSO_7ScaleInE0ELSQ_0EEEEEENS4_6LayoutINS5_IJSC_SC_SC_EEENS5_IJNSA_ILi0EEESV_SV_EEEEENS5_IJNS4_10UnderscoreESY_SY_EEEEENS4_18SM100_TMA_2SM_LOADENS4_14ComposedLayoutINS4_7SwizzleILi3ELi4ELi3EEENS4_18smem_ptr_flag_bitsILi16EEENST_INS5_IJNSA_ILi8EEENSA_ILi64EEEEEENS5_IJS18_SC_EEEEEEEvNS4_8identityES11_S1C_vS1D_EENS_8epilogue10collective18CollectiveEpilogueINS1F_23Sm100TmaWarpSpecializedILi3ELi2ELi16ELb1ELb0EEEJNS5_IJS18_SG_SH_EEENS5_IJNST_IS18_SC_EENST_INS5_IJNSA_ILi16EEESB_EEENS5_IJSC_NSA_ILi48EEEEEEEEEEESJ_SK_SJ_SK_NS1F_6fusion15FusionCallbacksIS1J_NS1S_17LinearCombinationISJ_fSJ_fLNS_15FloatRoundStyleE2EEES1K_S1R_JEEENS4_5SM1004TMEM4LOAD26SM100_TMEM_LOAD_32dp32b16xENS4_13SM90_TMA_LOADENS12_INS13_ILi1ELi4ELi3EEES16_NST_INS5_IJS17_S1M_EEENS5_IJS1M_SC_EEEEEEENS4_39AutoVectorizingCopyWithAssumedAlignmentILi128EEENS4_14SM90_TMA_STOREES27_S29_S29_EEEvvEEEEvNT_6ParamsE,(.L_x_181 - _ZN7cutlass13device_kernelINS_4gemm6kernel13GemmUniversalIN4cute5tupleIJiiiiEEENS1_10collective13CollectiveMmaINS1_35MainloopSm100TmaUmmaWarpSpecializedILi3ELi2ELi4ENS5_IJNS4_1CILi2EEENSA_ILi1EEESC_EEEEENS5_IJNSA_ILi128EEENSA_ILi96EEENSA_ILi256EEEEEENS_6half_tENS5_IJlSC_lEEESJ_SK_NS4_8TiledMMAINS4_8MMA_AtomIJNS4_26SM100_MMA_F16BF16_2x1SM_SSISJ_SJ_fLi128ELi96ELNS4_4UMMA5MajorE0ELSP_0ELNSO_7ScaleInE0ELSQ_0EEEEEENS4_6LayoutINS5_IJSC_SC_SC_EEENS5_IJNSA_ILi0EEESV_SV_EEEEENS5_IJNS4_10UnderscoreESY_SY_EEEEENS4_18SM100_TMA_2SM_LOADENS4_14ComposedLayoutINS4_7SwizzleILi3ELi4ELi3EEENS4_18smem_ptr_flag_bitsILi16EEENST_INS5_IJNSA_ILi8EEENSA_ILi64EEEEEENS5_IJS18_SC_EEEEEEEvNS4_8identityES11_S1C_vS1D_EENS_8epilogue10collective18CollectiveEpilogueINS1F_23Sm100TmaWarpSpecializedILi3ELi2ELi16ELb1ELb0EEEJNS5_IJS18_SG_SH_EEENS5_IJNST_IS18_SC_EENST_INS5_IJNSA_ILi16EEESB_EEENS5_IJSC_NSA_ILi48EEEEEEEEEEESJ_SK_SJ_SK_NS1F_6fusion15FusionCallbacksIS1J_NS1S_17LinearCombinationISJ_fSJ_fLNS_15FloatRoundStyleE2EEES1K_S1R_JEEENS4_5SM1004TMEM4LOAD26SM100_TMEM_LOAD_32dp32b16xENS4_13SM90_TMA_LOADENS12_INS13_ILi1ELi4ELi3EEES16_NST_INS5_IJS17_S1M_EEENS5_IJS1M_SC_EEEEEEENS4_39AutoVectorizingCopyWithAssumedAlignmentILi128EEENS4_14SM90_TMA_STOREES27_S29_S29_EEEvvEEEEvNT_6ParamsE)
        .other          _ZN7cutlass13device_kernelINS_4gemm6kernel13GemmUniversalIN4cute5tupleIJiiiiEEENS1_10collective13CollectiveMmaINS1_35MainloopSm100TmaUmmaWarpSpecializedILi3ELi2ELi4ENS5_IJNS4_1CILi2EEENSA_ILi1EEESC_EEEEENS5_IJNSA_ILi128EEENSA_ILi96EEENSA_ILi256EEEEEENS_6half_tENS5_IJlSC_lEEESJ_SK_NS4_8TiledMMAINS4_8MMA_AtomIJNS4_26SM100_MMA_F16BF16_2x1SM_SSISJ_SJ_fLi128ELi96ELNS4_4UMMA5MajorE0ELSP_0ELNSO_7ScaleInE0ELSQ_0EEEEEENS4_6LayoutINS5_IJSC_SC_SC_EEENS5_IJNSA_ILi0EEESV_SV_EEEEENS5_IJNS4_10UnderscoreESY_SY_EEEEENS4_18SM100_TMA_2SM_LOADENS4_14ComposedLayoutINS4_7SwizzleILi3ELi4ELi3EEENS4_18smem_ptr_flag_bitsILi16EEENST_INS5_IJNSA_ILi8EEENSA_ILi64EEEEEENS5_IJS18_SC_EEEEEEEvNS4_8identityES11_S1C_vS1D_EENS_8epilogue10collective18CollectiveEpilogueINS1F_23Sm100TmaWarpSpecializedILi3ELi2ELi16ELb1ELb0EEEJNS5_IJS18_SG_SH_EEENS5_IJNST_IS18_SC_EENST_INS5_IJNSA_ILi16EEESB_EEENS5_IJSC_NSA_ILi48EEEEEEEEEEESJ_SK_SJ_SK_NS1F_6fusion15FusionCallbacksIS1J_NS1S_17LinearCombinationISJ_fSJ_fLNS_15FloatRoundStyleE2EEES1K_S1R_JEEENS4_5SM1004TMEM4LOAD26SM100_TMEM_LOAD_32dp32b16xENS4_13SM90_TMA_LOADENS12_INS13_ILi1ELi4ELi3EEES16_NST_INS5_IJS17_S1M_EEENS5_IJS1M_SC_EEEEEEENS4_39AutoVectorizingCopyWithAssumedAlignmentILi128EEENS4_14SM90_TMA_STOREES27_S29_S29_EEEvvEEEEvNT_6ParamsE,@"STO_CUDA_ENTRY STV_DEFAULT"
_ZN7cutlass13device_kernelINS_4gemm6kernel13GemmUniversalIN4cute5tupleIJiiiiEEENS1_10collective13CollectiveMmaINS1_35MainloopSm100TmaUmmaWarpSpecializedILi3ELi2ELi4ENS5_IJNS4_1CILi2EEENSA_ILi1EEESC_EEEEENS5_IJNSA_ILi128EEENSA_ILi96EEENSA_ILi256EEEEEENS_6half_tENS5_IJlSC_lEEESJ_SK_NS4_8TiledMMAINS4_8MMA_AtomIJNS4_26SM100_MMA_F16BF16_2x1SM_SSISJ_SJ_fLi128ELi96ELNS4_4UMMA5MajorE0ELSP_0ELNSO_7ScaleInE0ELSQ_0EEEEEENS4_6LayoutINS5_IJSC_SC_SC_EEENS5_IJNSA_ILi0EEESV_SV_EEEEENS5_IJNS4_10UnderscoreESY_SY_EEEEENS4_18SM100_TMA_2SM_LOADENS4_14ComposedLayoutINS4_7SwizzleILi3ELi4ELi3EEENS4_18smem_ptr_flag_bitsILi16EEENST_INS5_IJNSA_ILi8EEENSA_ILi64EEEEEENS5_IJS18_SC_EEEEEEEvNS4_8identityES11_S1C_vS1D_EENS_8epilogue10collective18CollectiveEpilogueINS1F_23Sm100TmaWarpSpecializedILi3ELi2ELi16ELb1ELb0EEEJNS5_IJS18_SG_SH_EEENS5_IJNST_IS18_SC_EENST_INS5_IJNSA_ILi16EEESB_EEENS5_IJSC_NSA_ILi48EEEEEEEEEEESJ_SK_SJ_SK_NS1F_6fusion15FusionCallbacksIS1J_NS1S_17LinearCombinationISJ_fSJ_fLNS_15FloatRoundStyleE2EEES1K_S1R_JEEENS4_5SM1004TMEM4LOAD26SM100_TMEM_LOAD_32dp32b16xENS4_13SM90_TMA_LOADENS12_INS13_ILi1ELi4ELi3EEES16_NST_INS5_IJS17_S1M_EEENS5_IJS1M_SC_EEEEEEENS4_39AutoVectorizingCopyWithAssumedAlignmentILi128EEENS4_14SM90_TMA_STOREES27_S29_S29_EEEvvEEEEvNT_6ParamsE:
[----:B------:R-:W1:Y:S01]  /*0000*/  LDC R1, c[0x0][0x37c] ;  /* 0x0000df00ff017b82 */ /* 0x000e620000000800 */
[----:B------:R-:W2:Y:S01]  /*0010*/  S2R R72, SR_TID.X ;  /* 0x0000000000487919 */ /* 0x000ea20000002100 */
[----:B------:R-:W3:Y:S06]  /*0020*/  LDCU.64 UR8, c[0x0][0x890] ;  /* 0x00011200ff0877ac */ /* 0x000eec0008000a00 */
[----:B------:R-:W4:Y:S01]  /*0030*/  S2UR UR37, SR_CgaCtaId ;  /* 0x00000000002579c3 */ /* 0x000f220000008800 */
[----:B------:R-:W-:Y:S02]  /*0040*/  PRMT R59, RZ, 0x7610, R59 ;  /* 0x00007610ff3b7816 */ /* 0x000fe4000000003b */
[----:B------:R-:W-:Y:S01]  /*0050*/  ELECT P1, URZ, PT ;  /* 0x0000000000ff782f */ /* 0x000fe20003820000 */
[----:B------:R-:W1:Y:S01]  /*0060*/  LDCU.64 UR52, c[0x0][0x358] ;  /* 0x00006b00ff3477ac */ /* 0x000e620008000a00 */
[----:B---3--:R-:W-:-:S04]  /*0070*/  UISETP.NE.U32.AND UP0, UPT, UR8, URZ, UPT ;  /* 0x000000ff0800728c */ /* 0x008fc8000bf05070 */
[----:B------:R-:W-:Y:S02]  /*0080*/  UISETP.NE.AND.EX UP0, UPT, UR9, URZ, UPT, UP0 ;  /* 0x000000ff0900728c */ /* 0x000fe4000bf05300 */
[----:B----4-:R-:W-:Y:S02]  /*0090*/  ULOP3.LUT UR5, UR37, 0x1, URZ, 0xc0, !UPT ;  /* 0x0000000125057892 */ /* 0x010fe4000f8ec0ff */
[----:B------:R-:W-:Y:S01]  /*00a0*/  ULOP3.LUT UR4, UR37, 0x1, URZ, 0x3c, !UPT ;  /* 0x0000000125047892 */ /* 0x000fe2000f8e3cff */
[----:B--2---:R-:W-:-:S03]  /*00b0*/  SHF.R.U32.HI R66, RZ, 0x5, R72 ;  /* 0x00000005ff427819 */ /* 0x004fc60000011648 */
[----:B------:R-:W-:Y:S02]  /*00c0*/  IMAD.U32 R12, RZ, RZ, UR5 ;  /* 0x00000005ff0c7e24 */ /* 0x000fe4000f8e00ff */
[----:B------:R-:W-:Y:S01]  /*00d0*/  IMAD.U32 R9, RZ, RZ, UR4 ;  /* 0x00000004ff097e24 */ /* 0x000fe2000f8e00ff */
[----:B------:R-:W2:Y:S02]  /*00e0*/  SHFL.IDX PT, R0, R66, RZ, 0x1f ;  /* 0x00001fff42007589 */ /* 0x000ea400000e0000 */
[----:B--2---:R-:W-:Y:S01]  /*00f0*/  R2UR UR10, R0 ;  /* 0x00000000000a72ca */ /* 0x004fe200000e0000 */
[----:B-1----:R-:W-:-:S14]  /*0100*/  BRA.U UP0, `(.L_x_0) ;  /* 0x00000001002c7547 */ /* 0x002fdc000b800000 */
[----:B------:R-:W1:Y:S02]  /*0110*/  LDCU.64 UR4, c[0x0][0x888] ;  /* 0x00011100ff0477ac */ /* 0x000e640008000a00 */
[----:B-1----:R-:W-:-:S04]  /*0120*/  UISETP.NE.U32.AND UP0, UPT, UR4, URZ, UPT ;  /* 0x000000ff0400728c */ /* 0x002fc8000bf05070 */
[----:B------:R-:W-:-:S09]  /*0130*/  UISETP.NE.AND.EX UP0, UPT, UR5, URZ, UPT, UP0 ;  /* 0x000000ff0500728c */ /* 0x000fd2000bf05300 */
[----:B------:R-:W-:Y:S05]  /*0140*/  BRA.U !UP0, `(.L_x_1) ;  /* 0x0000000108107547 */ /* 0x000fea000b800000 */
[----:B------:R-:W1:Y:S02]  /*0150*/  LDC.64 R2, c[0x0][0x888] ;  /* 0x00022200ff027b82 */ /* 0x000e640000000a00 */
[----:B-1----:R1:W5:Y:S01]  /*0160*/  LDG.E R35, desc[UR52][R2.64] ;  /* 0x0000003402237981 */ /* 0x002362000c1e1900 */
[----:B------:R-:W-:Y:S01]  /*0170*/  HFMA2 R59, -RZ, RZ, 0, 5.9604644775390625e-08 ;  /* 0x00000001ff3b7431 */ /* 0x000fe200000001ff */
[----:B------:R-:W-:Y:S05]  /*0180*/  BRA `(.L_x_0) ;  /* 0x00000000000c7947 */ /* 0x000fea0003800000 */
.L_x_1:
[----:B------:R-:W1:Y:S01]  /*0190*/  LDCU UR4, c[0x0][0x880] ;  /* 0x00011000ff0477ac */ /* 0x000e620008000800 */
[----:B------:R-:W-:Y:S01]  /*01a0*/  HFMA2 R59, -RZ, RZ, 0, 5.9604644775390625e-08 ;  /* 0x00000001ff3b7431 */ /* 0x000fe200000001ff */
[----:B-1----:R-:W-:-:S07]  /*01b0*/  MOV R35, UR4 ;  /* 0x0000000400237c02 */ /* 0x002fce0008000f00 */
.L_x_0:
[----:B------:R-:W2:Y:S02]  /*01c0*/  LDCU.64 UR4, c[0x0][0x8b0] ;  /* 0x00011600ff0477ac */ /* 0x000ea40008000a00 */
[----:B--2---:R-:W-:-:S04]  /*01d0*/  UISETP.NE.U32.AND UP0, UPT, UR4, URZ, UPT ;  /* 0x000000ff0400728c */ /* 0x004fc8000bf05070 */
[----:B------:R-:W-:-:S09]  /*01e0*/  UISETP.NE.AND.EX UP0, UPT, UR5, URZ, UPT, UP0 ;  /* 0x000000ff0500728c */ /* 0x000fd2000bf05300 */
[----:B------:R-:W-:Y:S05]  /*01f0*/  BRA.U UP0, `(.L_x_2) ;  /* 0x0000000100247547 */ /* 0x000fea000b800000 */
[----:B------:R-:W2:Y:S02]  /*0200*/  LDCU.64 UR4, c[0x0][0x8a8] ;  /* 0x00011500ff0477ac */ /* 0x000ea40008000a00 */
[----:B--2---:R-:W-:-:S04]  /*0210*/  UISETP.NE.U32.AND UP0, UPT, UR4, URZ, UPT ;  /* 0x000000ff0400728c */ /* 0x004fc8000bf05070 */
[----:B------:R-:W-:-:S09]  /*0220*/  UISETP.NE.AND.EX UP0, UPT, UR5, URZ, UPT, UP0 ;  /* 0x000000ff0500728c */ /* 0x000fd2000bf05300 */
[----:B------:R-:W-:Y:S05]  /*0230*/  BRA.U !UP0, `(.L_x_3) ;  /* 0x00000001080c7547 */ /* 0x000fea000b800000 */
[----:B------:R-:W2:Y:S02]  /*0240*/  LDC.64 R30, c[0x0][0x8a8] ;  /* 0x00022a00ff1e7b82 */ /* 0x000ea40000000a00 */
[----:B--2---:R2:W5:Y:S01]  /*0250*/  LDG.E R30, desc[UR52][R30.64] ;  /* 0x000000341e1e7981 */ /* 0x004562000c1e1900 */
[----:B------:R-:W-:Y:S05]  /*0260*/  BRA `(.L_x_2) ;  /* 0x0000000000087947 */ /* 0x000fea0003800000 */
.L_x_3:
[----:B------:R-:W2:Y:S02]  /*0270*/  LDCU UR4, c[0x0][0x8a0] ;  /* 0x00011400ff0477ac */ /* 0x000ea40008000800 */
[----:B--2---:R-:W-:Y:S02]  /*0280*/  MOV R30, UR4 ;  /* 0x00000004001e7c02 */ /* 0x004fe40008000f00 */
.L_x_2:
[----:B------:R-:W-:Y:S01]  /*0290*/  IMAD.U32 R0, RZ, RZ, UR10 ;  /* 0x0000000aff007e24 */ /* 0x000fe2000f8e00ff */
[----:B------:R-:W-:Y:S04]  /*02a0*/  BSSY.RECONVERGENT B0, `(.L_x_4) ;  /* 0x000000c000007945 */ /* 0x000fe80003800200 */
[C---:B------:R-:W-:Y:S02]  /*02b0*/  ISETP.NE.OR P2, PT, R0.reuse, 0x1, !P1 ;  /* 0x000000010000780c */ /* 0x040fe40004f45670 */
[----:B------:R-:W-:-:S11]  /*02c0*/  ISETP.NE.OR P0, PT, R0, 0x3, !P1 ;  /* 0x000000030000780c */ /* 0x000fd60004f05670 */
[----:B------:R-:W-:Y:S05]  /*02d0*/  @P2 BRA `(.L_x_5) ;  /* 0x0000000000202947 */ /* 0x000fea0003800000 */
[----:B------:R-:W3:Y:S02]  /*02e0*/  LDCU.64 UR4, c[0x0][0x348] ;  /* 0x00006900ff0477ac */ /* 0x000ee40008000a00 */
[----:B---3--:R-:W-:Y:S02]  /*02f0*/  UIADD3 UR6, UP1, UPT, UR4, 0x80, URZ ;  /* 0x0000008004067890 */ /* 0x008fe4000ff3e0ff */
[----:B------:R-:W-:Y:S02]  /*0300*/  UIADD3 UR4, UP0, UPT, UR4, 0x180, URZ ;  /* 0x0000018004047890 */ /* 0x000fe4000ff1e0ff */
[----:B------:R-:W-:Y:S02]  /*0310*/  UIADD3.X UR7, UPT, UPT, URZ, UR5, URZ, UP1, !UPT ;  /* 0x00000005ff077290 */ /* 0x000fe40008ffe4ff */
[----:B------:R-:W-:-:S07]  /*0320*/  UIADD3.X UR5, UPT, UPT, URZ, UR5, URZ, UP0, !UPT ;  /* 0x00000005ff057290 */ /* 0x000fce00087fe4ff */
[----:B------:R3:W-:Y:S02]  /*0330*/  UTMACCTL.PF [UR6] ;  /* 0x00000000060079b9 */ /* 0x0007e40008040000 */
[----:B------:R3:W-:Y:S02]  /*0340*/  UTMACCTL.PF [UR4] ;  /* 0x00000000040079b9 */ /* 0x0007e40008040000 */
[----:B---3--:R-:W-:Y:S01]  /*0350*/  NOP ;  /* 0x0000000000007918 */ /* 0x008fe20000000000 */
.L_x_5:
[----:B------:R-:W-:Y:S05]  /*0360*/  BSYNC.RECONVERGENT B0 ;  /* 0x0000000000007941 */ /* 0x000fea0003800200 */
.L_x_4:
[----:B------:R-:W-:Y:S04]  /*0370*/  BSSY.RECONVERGENT B0, `(.L_x_6) ;  /* 0x000000a000007945 */ /* 0x000fe80003800200 */
        /* <DEDUP_REMOVED lines=9> */
.L_x_7:
[----:B------:R-:W-:Y:S05]  /*0410*/  BSYNC.RECONVERGENT B0 ;  /* 0x0000000000007941 */ /* 0x000fea0003800200 */
.L_x_6:
[----:B------:R-:W3:Y:S01]  /*0420*/  LDCU.64 UR4, c[0x0][0x888] ;  /* 0x00011100ff0477ac */ /* 0x000ee20008000a00 */
[----:B------:R-:W-:Y:S02]  /*0430*/  UISETP.EQ.U32.AND UP1, UPT, UR8, URZ, UPT ;  /* 0x000000ff0800728c */ /* 0x000fe4000bf22070 */
[----:B------:R-:W-:Y:S02]  /*0440*/  UPLOP3.LUT UP5, UPT, UPT, UPT, UPT, 0x80, 0x8 ;  /* 0x000000000008789c */ /* 0x000fe40003faf070 */
[----:B---3--:R-:W-:-:S04]  /*0450*/  UISETP.NE.U32.AND UP0, UPT, UR4, URZ, UPT ;  /* 0x000000ff0400728c */ /* 0x008fc8000bf05070 */
[----:B------:R-:W-:-:S04]  /*0460*/  UISETP.NE.AND.EX UP0, UPT, UR5, URZ, UPT, UP0 ;  /* 0x000000ff0500728c */ /* 0x000fc8000bf05300 */
[----:B------:R-:W-:-:S04]  /*0470*/  UISETP.EQ.OR.EX UP2, UPT, UR9, URZ, !UP0, UP1 ;  /* 0x000000ff0900728c */ /* 0x000fc8000c742710 */
[----:B------:R-:W-:-:S05]  /*0480*/  UP2UR UR50, UPR, URZ, 0x4 ;  /* 0x00000004ff327883 */ /* 0x000fca0008000000 */
[----:B------:R-:W-:Y:S07]  /*0490*/  BRA.U !UP2, `(.L_x_8) ;  /* 0x000000010a207547 */ /* 0x000fee000b800000 */
[----:B------:R-:W-:Y:S01]  /*04a0*/  UISETP.NE.U32.AND UP2, UPT, UR8, URZ, UPT ;  /* 0x000000ff0800728c */ /* 0x000fe2000bf45070 */
[----:B-----5:R-:W-:Y:S01]  /*04b0*/  FSETP.NEU.AND P0, PT, R35, RZ, PT ;  /* 0x000000ff2300720b */ /* 0x020fe20003f0d000 */
[----:B------:R-:W-:Y:S02]  /*04c0*/  USEL UR4, URZ, 0xffffffff, UP0 ;  /* 0xffffffffff047887 */ /* 0x000fe40008000000 */
[----:B------:R-:W-:-:S10]  /*04d0*/  UISETP.NE.AND.EX UP2, UPT, UR9, URZ, UPT, UP2 ;  /* 0x000000ff0900728c */ /* 0x000fd4000bf45320 */
[----:B------:R-:W-:Y:S01]  /*04e0*/  VOTEU.ANY UP1, P0 ;  /* 0x0000000000ff7886 */ /* 0x000fe20000020100 */
[----:B------:R-:W-:-:S04]  /*04f0*/  @!UP2 USEL UR4, URZ, 0xffffffff, UP1 ;  /* 0xffffffffff04a887 */ /* 0x000fc80008800000 */
[----:B------:R-:W-:-:S04]  /*0500*/  ULOP3.LUT UR4, UR4, 0x1, URZ, 0xc0, !UPT ;  /* 0x0000000104047892 */ /* 0x000fc8000f8ec0ff */
[----:B------:R-:W-:-:S11]  /*0510*/  UISETP.NE.U32.AND UP5, UPT, UR4, 0x1, UPT ;  /* 0x000000010400788c */ /* 0x000fd6000bfa5070 */
.L_x_8:
[----:B------:R-:W3:Y:S01]  /*0520*/  SHFL.IDX PT, R0, R66, RZ, 0x1f ;  /* 0x00001fff42007589 */ /* 0x000ee200000e0000 */
[----:B------:R-:W-:Y:S01]  /*0530*/  R2UR UR4, R12 ;  /* 0x000000000c0472ca */ /* 0x000fe200000e0000 */
[----:B------:R-:W-:-:S04]  /*0540*/  UISETP.NE.AND UP1, UPT, UR10, 0x2, UPT ;  /* 0x000000020a00788c */ /* 0x000fc8000bf25270 */
[----:B------:R-:W-:-:S08]  /*0550*/  USEL UR38, URZ, 0x1, UP1 ;  /* 0x00000001ff267887 */ /* 0x000fd00008800000 */
[----:B------:R-:W-:-:S06]  /*0560*/  UISETP.EQ.AND UP2, UPT, UR4, URZ, !UP1 ;  /* 0x000000ff0400728c */ /* 0x000fcc000cf42270 */
[----:B------:R-:W-:Y:S02]  /*0570*/  PLOP3.LUT P5, PT, P1, PT, UP2, 0x80, 0x8 ;  /* 0x000000000008781c */ /* 0x000fe40000faf028 */
[----:B---3--:R-:W-:-:S13]  /*0580*/  ISETP.NE.AND P0, PT, R0, RZ, PT ;  /* 0x000000ff0000720c */ /* 0x008fda0003f05270 */
[----:B------:R-:W-:Y:S05]  /*0590*/  @P0 BRA `(.L_x_9) ;  /* 0x00000000003c0947 */ /* 0x000fea0003800000 */
[----:B------:R-:W-:Y:S01]  /*05a0*/  UMOV UR4, 0x400 ;  /* 0x0000040000047882 */ /* 0x000fe20000000000 */
[----:B------:R-:W-:Y:S01]  /*05b0*/  UMOV UR6, 0x1 ;  /* 0x0000000100067882 */ /* 0x000fe20000000000 */
[----:B------:R-:W-:Y:S02]  /*05c0*/  ULEA UR4, UR37, UR4, 0x18 ;  /* 0x0000000425047291 */ /* 0x000fe4000f8ec0ff */
[----:B------:R-:W-:-:S04]  /*05d0*/  UIADD3 UR6, UPT, UPT, -UR6, 0x100000, URZ ;  /* 0x0010000006067890 */ /* 0x000fc8000fffe1ff */
[----:B------:R-:W-:Y:S02]  /*05e0*/  USHF.L.U32 UR7, UR6, 0xb, URZ ;  /* 0x0000000b06077899 */ /* 0x000fe400080006ff */
[----:B------:R-:W-:Y:S01]  /*05f0*/  USHF.L.U32 UR6, UR6, 0x1, URZ ;  /* 0x0000000106067899 */ /* 0x000fe200080006ff */
[----:B------:R-:W-:Y:S01]  /*0600*/  ELECT P0, URZ, PT ;  /* 0x0000000000ff782f */ /* 0x000fe20003800000 */
[----:B------:R-:W3:Y:S10]  /*0610*/  FENCE.VIEW.ASYNC.S ;  /* 0x00000000000073c6 */ /* 0x000ef40000000000 */
[----:B---3--:R3:W4:Y:S01]  /*0620*/  SYNCS.EXCH.64 URZ, [UR4], UR6 ;  /* 0x0000000604ff75b2 */ /* 0x0087220008000100 */
[----:B------:R3:W1:Y:S01]  /*0630*/  SYNCS.EXCH.64 URZ, [UR4+0x18], UR6 ;  /* 0x0000180604ff75b2 */ /* 0x0006620008000100 */
[----:B------:R3:W1:Y:S01]  /*0640*/  SYNCS.EXCH.64 URZ, [UR4+0x8], UR6 ;  /* 0x0000080604ff75b2 */ /* 0x0006620008000100 */
[----:B------:R3:W1:Y:S01]  /*0650*/  SYNCS.EXCH.64 URZ, [UR4+0x20], UR6 ;  /* 0x0000200604ff75b2 */ /* 0x0006620008000100 */
[----:B------:R3:W1:Y:S01]  /*0660*/  SYNCS.EXCH.64 URZ, [UR4+0x10], UR6 ;  /* 0x0000100604ff75b2 */ /* 0x0006620008000100 */
[----:B------:R3:W1:Y:S01]  /*0670*/  SYNCS.EXCH.64 URZ, [UR4+0x28], UR6 ;  /* 0x0000280604ff75b2 */ /* 0x0006620008000100 */
[----:B------:R-:W-:Y:S01]  /*0680*/  NOP ;  /* 0x0000000000007918 */ /* 0x000fe20000000000 */
.L_x_9:
[----:B------:R-:W2:Y:S01]  /*0690*/  SHFL.IDX PT, R0, R66, RZ, 0x1f ;  /* 0x00001fff42007589 */ /* 0x000ea200000e0000 */
[----:B------:R-:W-:Y:S01]  /*06a0*/  NOP ;  /* 0x0000000000007918 */ /* 0x000fe20000000000 */
[----:B--2---:R-:W-:-:S13]  /*06b0*/  ISETP.NE.AND P0, PT, R0, 0x1, PT ;  /* 0x000000010000780c */ /* 0x004fda0003f05270 */
[----:B------:R-:W-:Y:S05]  /*06c0*/  @P0 BRA `(.L_x_10) ;  /* 0x00000000004c0947 */ /* 0x000fea0003800000 */
[----:B---3--:R-:W-:Y:S01]  /*06d0*/  UMOV UR4, 0x400 ;  /* 0x0000040000047882 */ /* 0x008fe20000000000 */
[----:B------:R-:W-:Y:S01]  /*06e0*/  UMOV UR8, 0x20 ;  /* 0x0000002000087882 */ /* 0x000fe20000000000 */
[----:B------:R-:W-:Y:S01]  /*06f0*/  UMOV UR6, 0x80 ;  /* 0x0000008000067882 */ /* 0x000fe20000000000 */
[----:B------:R-:W-:Y:S02]  /*0700*/  ULEA UR4, UR37, UR4, 0x18 ;  /* 0x0000000425047291 */ /* 0x000fe4000f8ec0ff */
[----:B------:R-:W-:-:S04]  /*0710*/  UIADD3 UR8, UPT, UPT, -UR8, 0x100000, URZ ;  /* 0x0010000008087890 */ /* 0x000fc8000fffe1ff */
[----:B------:R-:W-:Y:S02]  /*0720*/  USHF.L.U32 UR9, UR8, 0xb, URZ ;  /* 0x0000000b08097899 */ /* 0x000fe400080006ff */
[----:B------:R-:W-:Y:S02]  /*0730*/  USHF.L.U32 UR8, UR8, 0x1, URZ ;  /* 0x0000000108087899 */ /* 0x000fe400080006ff */
[----:B------:R-:W-:-:S04]  /*0740*/  UIADD3 UR6, UPT, UPT, -UR6, 0x100000, URZ ;  /* 0x0010000006067890 */ /* 0x000fc8000fffe1ff */
[----:B------:R-:W-:Y:S02]  /*0750*/  USHF.L.U32 UR7, UR6, 0xb, URZ ;  /* 0x0000000b06077899 */ /* 0x000fe400080006ff */
[----:B------:R-:W-:Y:S01]  /*0760*/  USHF.L.U32 UR6, UR6, 0x1, URZ ;  /* 0x0000000106067899 */ /* 0x000fe200080006ff */
[----:B------:R-:W-:Y:S01]  /*0770*/  ELECT P0, URZ, PT ;  /* 0x0000000000ff782f */ /* 0x000fe20003800000 */
[----:B------:R-:W2:Y:S02]  /*0780*/  FENCE.VIEW.ASYNC.S ;  /* 0x00000000000073c6 */ /* 0x000ea40000000000 */
[----:B--2---:R2:W3:Y:S08]  /*0790*/  SYNCS.EXCH.64 URZ, [UR4+0x30], UR8 ;  /* 0x0000300804ff75b2 */ /* 0x0044f00008000100 */
[----:B------:R2:W1:Y:S01]  /*07a0*/  SYNCS.EXCH.64 URZ, [UR4+0x48], UR6 ;  /* 0x0000480604ff75b2 */ /* 0x0004620008000100 */
[----:B------:R2:W1:Y:S01]  /*07b0*/  SYNCS.EXCH.64 URZ, [UR4+0x38], UR8 ;  /* 0x0000380804ff75b2 */ /* 0x0004620008000100 */
[----:B------:R2:W1:Y:S01]  /*07c0*/  SYNCS.EXCH.64 URZ, [UR4+0x50], UR6 ;  /* 0x0000500604ff75b2 */ /* 0x0004620008000100 */
[----:B------:R2:W1:Y:S01]  /*07d0*/  SYNCS.EXCH.64 URZ, [UR4+0x40], UR8 ;  /* 0x0000400804ff75b2 */ /* 0x0004620008000100 */
[----:B------:R2:W1:Y:S01]  /*07e0*/  SYNCS.EXCH.64 URZ, [UR4+0x58], UR6 ;  /* 0x0000580604ff75b2 */ /* 0x0004620008000100 */
[----:B------:R-:W-:Y:S01]  /*07f0*/  NOP ;  /* 0x0000000000007918 */ /* 0x000fe20000000000 */
.L_x_10:
[----:B------:R-:W4:Y:S01]  /*0800*/  SHFL.IDX PT, R0, R66, RZ, 0x1f ;  /* 0x00001fff42007589 */ /* 0x000f2200000e0000 */
[----:B------:R-:W-:Y:S01]  /*0810*/  NOP ;  /* 0x0000000000007918 */ /* 0x000fe20000000000 */
[----:B----4-:R-:W-:-:S13]  /*0820*/  ISETP.NE.AND P0, PT, R0, 0x3, PT ;  /* 0x000000030000780c */ /* 0x010fda0003f05270 */
[----:B------:R-:W-:Y:S05]  /*0830*/  @P0 BRA `(.L_x_11) ;  /* 0x00000000002c0947 */ /* 0x000fea0003800000 */
[----:B--23--:R-:W-:Y:S01]  /*0840*/  UMOV UR4, 0x400 ;  /* 0x0000040000047882 */ /* 0x00cfe20000000000 */
[----:B------:R-:W-:Y:S01]  /*0850*/  UMOV UR6, 0x20 ;  /* 0x0000002000067882 */ /* 0x000fe20000000000 */
[----:B------:R-:W-:Y:S02]  /*0860*/  ULEA UR4, UR37, UR4, 0x18 ;  /* 0x0000000425047291 */ /* 0x000fe4000f8ec0ff */
[----:B------:R-:W-:-:S04]  /*0870*/  UIADD3 UR6, UPT, UPT, -UR6, 0x100000, URZ ;  /* 0x0010000006067890 */ /* 0x000fc8000fffe1ff */
[----:B------:R-:W-:Y:S02]  /*0880*/  USHF.L.U32 UR7, UR6, 0xb, URZ ;  /* 0x0000000b06077899 */ /* 0x000fe400080006ff */
[----:B------:R-:W-:Y:S01]  /*0890*/  USHF.L.U32 UR6, UR6, 0x1, URZ ;  /* 0x0000000106067899 */ /* 0x000fe200080006ff */
[----:B------:R-:W-:Y:S01]  /*08a0*/  ELECT P0, URZ, PT ;  /* 0x0000000000ff782f */ /* 0x000fe20003800000 */
[----:B------:R-:W2:Y:S10]  /*08b0*/  FENCE.VIEW.ASYNC.S ;  /* 0x00000000000073c6 */ /* 0x000eb40000000000 */
[----:B--2---:R4:W2:Y:S01]  /*08c0*/  SYNCS.EXCH.64 URZ, [UR4+0x60], UR6 ;  /* 0x0000600604ff75b2 */ /* 0x0048a20008000100 */
[----:B------:R4:W3:Y:S02]  /*08d0*/  SYNCS.EXCH.64 URZ, [UR4+0x68], UR6 ;  /* 0x0000680604ff75b2 */ /* 0x0008e40008000100 */
[----:B----4-:R-:W-:Y:S01]  /*08e0*/  NOP ;  /* 0x0000000000007918 */ /* 0x010fe20000000000 */
.L_x_11:
[----:B------:R-:W4:Y:S01]  /*08f0*/  SHFL.IDX PT, R0, R66, RZ, 0x1f ;  /* 0x00001fff42007589 */ /* 0x000f2200000e0000 */
[----:B------:R-:W-:Y:S01]  /*0900*/  NOP ;  /* 0x0000000000007918 */ /* 0x000fe20000000000 */
[----:B----4-:R-:W-:-:S13]  /*0910*/  ISETP.NE.AND P0, PT, R0, 0x4, PT ;  /* 0x000000040000780c */ /* 0x010fda0003f05270 */
[----:B------:R-:W-:Y:S05]  /*0920*/  @P0 BRA `(.L_x_12) ;  /* 0x0000000000480947 */ /* 0x000fea0003800000 */
[----:B--23--:R-:W-:Y:S01]  /*0930*/  UMOV UR6, 0x1e0 ;  /* 0x000001e000067882 */ /* 0x00cfe20000000000 */
[----:B------:R-:W-:Y:S01]  /*0940*/  UMOV UR4, 0x400 ;  /* 0x0000040000047882 */ /* 0x000fe20000000000 */
[----:B------:R-:W-:Y:S01]  /*0950*/  USEL UR6, UR6, 0x1a0, UP5 ;  /* 0x000001a006067887 */ /* 0x000fe2000a800000 */
        /* <DEDUP_REMOVED lines=10> */
[----:B--2---:R4:W2:Y:S08]  /*0a00*/  SYNCS.EXCH.64 URZ, [UR4+0x70], UR8 ;  /* 0x0000700804ff75b2 */ /* 0x0048b00008000100 */
[----:B------:R4:W3:Y:S01]  /*0a10*/  SYNCS.EXCH.64 URZ, [UR4+0x80], UR6 ;  /* 0x0000800604ff75b2 */ /* 0x0008e20008000100 */
[----:B------:R4:W1:Y:S01]  /*0a20*/  SYNCS.EXCH.64 URZ, [UR4+0x78], UR8 ;  /* 0x0000780804ff75b2 */ /* 0x0008620008000100 */
[----:B------:R4:W1:Y:S02]  /*0a30*/  SYNCS.EXCH.64 URZ, [UR4+0x88], UR6 ;  /* 0x0000880604ff75b2 */ /* 0x0008640008000100 */
[----:B----4-:R-:W-:Y:S01]  /*0a40*/  NOP ;  /* 0x0000000000007918 */ /* 0x010fe20000000000 */
.L_x_12:
[----:B------:R-:W4:Y:S01]  /*0a50*/  SHFL.IDX PT, R0, R66, RZ, 0x1f ;  /* 0x00001fff42007589 */ /* 0x000f2200000e0000 */
[----:B------:R-:W-:Y:S01]  /*0a60*/  NOP ;  /* 0x0000000000007918 */ /* 0x000fe20000000000 */
[----:B----4-:R-:W-:-:S13]  /*0a70*/  ISETP.NE.AND P0, PT, R0, 0x5, PT ;  /* 0x000000050000780c */ /* 0x010fda0003f05270 */
[----:B------:R-:W-:Y:S05]  /*0a80*/  @P0 BRA `(.L_x_13) ;  /* 0x0000000000540947 */ /* 0x000fea0003800000 */
[----:B--23--:R-:W-:Y:S01]  /*0a90*/  UMOV UR4, 0x400 ;  /* 0x0000040000047882 */ /* 0x00cfe20000000000 */
        /* <DEDUP_REMOVED lines=14> */
[----:B------:R4:W1:Y:S01]  /*0b80*/  SYNCS.EXCH.64 URZ, [UR4+0xb8], UR8 ;  /* 0x0000b80804ff75b2 */ /* 0x0008620008000100 */
[----:B------:R4:W1:Y:S01]  /*0b90*/  SYNCS.EXCH.64 URZ, [UR4+0xa0], UR6 ;  /* 0x0000a00604ff75b2 */ /* 0x0008620008000100 */
[----:B------:R4:W1:Y:S01]  /*0ba0*/  SYNCS.EXCH.64 URZ, [UR4+0xc0], UR8 ;  /* 0x0000c00804ff75b2 */ /* 0x0008620008000100 */
[----:B------:R4:W1:Y:S01]  /*0bb0*/  SYNCS.EXCH.64 URZ, [UR4+0xa8], UR6 ;  /* 0x0000a80604ff75b2 */ /* 0x0008620008000100 */
[----:B------:R4:W1:Y:S02]  /*0bc0*/  SYNCS.EXCH.64 URZ, [UR4+0xc8], UR8 ;  /* 0x0000c80804ff75b2 */ /* 0x0008640008000100 */
[----:B----4-:R-:W-:Y:S01]  /*0bd0*/  NOP ;  /* 0x0000000000007918 */ /* 0x010fe20000000000 */
.L_x_13:
[----:B------:R-:W4:Y:S01]  /*0be0*/  SHFL.IDX PT, R0, R66, RZ, 0x1f ;  /* 0x00001fff42007589 */ /* 0x000f2200000e0000 */
[----:B------:R-:W-:Y:S01]  /*0bf0*/  ISETP.NE.OR P1, PT, RZ, UR10, !P1 ;  /* 0x0000000aff007c0c */ /* 0x000fe2000cf25670 */
        /* <DEDUP_REMOVED lines=12> */
[----:B------:R4:W3:Y:S01]  /*0cc0*/  SYNCS.EXCH.64 URZ, [UR4+0xe0], UR6 ;  /* 0x0000e00604ff75b2 */ /* 0x0008e20008000100 */
[----:B------:R4:W1:Y:S01]  /*0cd0*/  SYNCS.EXCH.64 URZ, [UR4+0xd8], UR6 ;  /* 0x0000d80604ff75b2 */ /* 0x0008620008000100 */
[----:B------:R4:W1:Y:S02]  /*0ce0*/  SYNCS.EXCH.64 URZ, [UR4+0xe8], UR6 ;  /* 0x0000e80604ff75b2 */ /* 0x0008640008000100 */
[----:B----4-:R-:W-:Y:S01]  /*0cf0*/  NOP ;  /* 0x0000000000007918 */ /* 0x010fe20000000000 */
.L_x_14:
[----:B------:R-:W-:Y:S01]  /*0d00*/  VOTEU.ALL UP1, P1 ;  /* 0x0000000000ff7886 */ /* 0x000fe20000820000 */
[----:B--23--:R-:W2:Y:S01]  /*0d10*/  LDCU UR7, c[0x0][0x36c] ;  /* 0x00006d80ff0777ac */ /* 0x00cea20008000800 */
[----:B------:R-:W-:Y:S01]  /*0d20*/  NOP ;  /* 0x0000000000007918 */ /* 0x000fe20000000000 */
[----:B------:R-:W-:Y:S01]  /*0d30*/  LOP3.LUT R10, R72, 0x1f, RZ, 0xc0, !PT ;  /* 0x0000001f480a7812 */ /* 0x000fe200078ec0ff */
[----:B------:R-:W-:Y:S01]  /*0d40*/  UMOV UR4, 0x20 ;  /* 0x0000002000047882 */ /* 0x000fe20000000000 */
[----:B------:R-:W-:Y:S01]  /*0d50*/  @!UP1 UMOV UR6, 0x400 ;  /* 0x0000040000069882 */ /* 0x000fe20000000000 */
[----:B------:R-:W-:-:S04]  /*0d60*/  @!UP1 UIADD3 UR4, UPT, UPT, -UR4, 0x100000, URZ ;  /* 0x0010000004049890 */ /* 0x000fc8000fffe1ff */
[----:B------:R-:W-:Y:S02]  /*0d70*/  @!UP1 USHF.L.U32 UR5, UR4, 0xb, URZ ;  /* 0x0000000b04059899 */ /* 0x000fe400080006ff */
[----:B------:R-:W-:Y:S02]  /*0d80*/  @!UP1 USHF.L.U32 UR4, UR4, 0x1, URZ ;  /* 0x0000000104049899 */ /* 0x000fe400080006ff */
[----:B------:R-:W-:Y:S01]  /*0d90*/  @!UP1 ULEA UR6, UR37, UR6, 0x18 ;  /* 0x0000000625069291 */ /* 0x000fe2000f8ec0ff */
[----:B------:R-:W-:Y:S01]  /*0da0*/  VOTEU.ALL UP1, P1 ;  /* 0x0000000000ff7886 */ /* 0x000fe20000820000 */
[----:B------:R-:W-:Y:S01]  /*0db0*/  UISETP.NE.AND UP4, UPT, UR10, URZ, UPT ;  /* 0x000000ff0a00728c */ /* 0x000fe2000bf85270 */
[----:B------:R-:W3:Y:S09]  /*0dc0*/  FENCE.VIEW.ASYNC.S ;  /* 0x00000000000073c6 */ /* 0x000ef20000000000 */
[----:B---3--:R3:W4:Y:S01]  /*0dd0*/  @!UP1 SYNCS.EXCH.64 URZ, [UR6+0xf0], UR4 ;  /* 0x0000f00406ff95b2 */ /* 0x0087220008000100 */
[----:B--2---:R-:W-:-:S09]  /*0de0*/  UISETP.EQ.U32.AND UP1, UPT, UR7, 0x1, UPT ;  /* 0x000000010700788c */ /* 0x004fd2000bf22070 */
[----:B------:R-:W-:Y:S05]  /*0df0*/  BRA.U !UP1, `(.L_x_15) ;  /* 0x0000000109087547 */ /* 0x000fea000b800000 */
[----:B-1--4-:R-:W-:Y:S01]  /*0e00*/  UCGABAR_ARV ;  /* 0x00000000000079c7 */ /* 0x012fe20008000000 */
[----:B------:R-:W-:Y:S05]  /*0e10*/  BRA `(.L_x_16) ;  /* 0x0000000000047947 */ /* 0x000fea0003800000 */
.L_x_15:
[----:B-1--4-:R-:W-:Y:S01]  /*0e20*/  NOP ;  /* 0x0000000000007918 */ /* 0x012fe20000000000 */
.L_x_16:
[----:B------:R-:W1:Y:S01]  /*0e30*/  S2R R11, SR_CTAID.X ;  /* 0x00000000000b7919 */ /* 0x000e620000002500 */
[----:B------:R-:W-:-:S05]  /*0e40*/  CS2R.32 R60, SR_CgaSize ;  /* 0x00000000003c7805 */ /* 0x000fca0000008a00 */
[----:B------:R-:W-:-:S05]  /*0e50*/  IMAD R60, R60, -0xa0, RZ ;  /* 0xffffff603c3c7824 */ /* 0x000fca00078e02ff */
[----:B---3--:R-:W-:-:S14]  /*0e60*/  R2UR UR5, R60 ;  /* 0x000000003c0572ca */ /* 0x008fdc00000e0000 */
[----:B------:R-:W2:Y:S01]  /*0e70*/  LDCU UR5, c[0x0][UR5+0x2b0] ;  /* 0x00005600050577ac */ /* 0x000ea20008000800 */
[----:B------:R-:W-:-:S05]  /*0e80*/  CS2R.32 R0, SR_CgaSize ;  /* 0x0000000000007805 */ /* 0x000fca0000008a00 */
[----:B------:R-:W-:-:S06]  /*0e90*/  IMAD R0, R0, -0xa0, RZ ;  /* 0xffffff6000007824 */ /* 0x000fcc00078e02ff */
[----:B------:R-:W3:Y:S01]  /*0ea0*/  LDC R0, c[0x0][R0+0x2a0] ;  /* 0x0000a80000007b82 */ /* 0x000ee20000000800 */
[----:B------:R-:W-:Y:S01]  /*0eb0*/  PRMT R8, RZ, 0x7610, R8 ;  /* 0x00007610ff087816 */ /* 0x000fe20000000008 */
[----:B------:R-:W4:Y:S01]  /*0ec0*/  S2R R20, SR_CTAID.Y ;  /* 0x0000000000147919 */ /* 0x000f220000002600 */
[----:B------:R-:W-:-:S05]  /*0ed0*/  CS2R.32 R60, SR_CgaSize ;  /* 0x00000000003c7805 */ /* 0x000fca0000008a00 */
[----:B------:R-:W-:-:S05]  /*0ee0*/  IMAD R60, R60, -0xa0, RZ ;  /* 0xffffff603c3c7824 */ /* 0x000fca00078e02ff */
[----:B------:R-:W-:-:S14]  /*0ef0*/  R2UR UR4, R60 ;  /* 0x000000003c0472ca */ /* 0x000fdc00000e0000 */
[----:B------:R-:W3:Y:S01]  /*0f00*/  LDCU UR4, c[0x0][UR4+0x2b4] ;  /* 0x00005680040477ac */ /* 0x000ee20008000800 */
[----:B------:R-:W-:Y:S01]  /*0f10*/  UISETP.NE.AND UP2, UPT, UR10, 0x2, UPT ;  /* 0x000000020a00788c */ /* 0x000fe2000bf45270 */
[----:B------:R-:W2:Y:S01]  /*0f20*/  LDC R13, c[0x0][0xb24] ;  /* 0x0002c900ff0d7b82 */ /* 0x000ea20000000800 */
[----:B------:R-:W-:-:S05]  /*0f30*/  CS2R.32 R58, SR_CgaSize ;  /* 0x00000000003a7805 */ /* 0x000fca0000008a00 */
[----:B------:R-:W-:-:S06]  /*0f40*/  IMAD R58, R58, -0xa0, RZ ;  /* 0xffffff603a3a7824 */ /* 0x000fcc00078e02ff */
[----:B------:R-:W3:Y:S08]  /*0f50*/  LDC R58, c[0x0][R58+0x2a4] ;  /* 0x0000a9003a3a7b82 */ /* 0x000ef00000000800 */
[----:B------:R-:W3:Y:S01]  /*0f60*/  LDC R26, c[0x0][0xb24] ;  /* 0x0002c900ff1a7b82 */ /* 0x000ee20000000800 */
[----:B-1----:R-:W-:Y:S01]  /*0f70*/  I2FP.F32.U32 R4, R11 ;  /* 0x0000000b00047245 */ /* 0x002fe20000201000 */
[----:B------:R-:W-:-:S06]  /*0f80*/  IMAD.MOV.U32 R21, RZ, RZ, R11 ;  /* 0x000000ffff157224 */ /* 0x000fcc00078e000b */
[----:B------:R-:W1:Y:S01]  /*0f90*/  S2UR UR60, SR_CTAID.Z ;  /* 0x00000000003c79c3 */ /* 0x000e620000002700 */
[----:B--2---:R-:W-:Y:S02]  /*0fa0*/  ISETP.GE.AND P0, PT, R13, 0x1, PT ;  /* 0x000000010d00780c */ /* 0x004fe40003f06270 */
[----:B----4-:R-:W-:Y:S01]  /*0fb0*/  I2FP.F32.U32 R2, R20 ;  /* 0x0000001400027245 */ /* 0x010fe20000201000 */
[----:B------:R-:W-:-:S04]  /*0fc0*/  FMUL R4, R4, UR5 ;  /* 0x0000000504047c20 */ /* 0x000fc80008400000 */
[----:B---3--:R-:W-:Y:S01]  /*0fd0*/  FMUL R2, R2, UR4 ;  /* 0x0000000402027c20 */ /* 0x008fe20008400000 */
[----:B------:R-:W2:Y:S01]  /*0fe0*/  F2I.U32.TRUNC.NTZ R60, R4 ;  /* 0x00000004003c7305 */ /* 0x000ea2000020f000 */
[----:B------:R-:W3:Y:S07]  /*0ff0*/  LDCU UR4, c[0x0][0xb30] ;  /* 0x00016600ff0477ac */ /* 0x000eee0008000800 */
[----:B------:R-:W4:Y:S01]  /*1000*/  F2I.U32.TRUNC.NTZ R3, R2 ;  /* 0x0000000200037305 */ /* 0x000f22000020f000 */
[----:B--2---:R-:W-:-:S04]  /*1010*/  IMAD.MOV R60, RZ, RZ, -R60 ;  /* 0x000000ffff3c7224 */ /* 0x004fc800078e0a3c */
[----:B------:R-:W-:Y:S01]  /*1020*/  IMAD R60, R0, R60, R11 ;  /* 0x0000003c003c7224 */ /* 0x000fe200078e020b */
[----:B------:R-:W-:Y:S01]  /*1030*/  PRMT R0, RZ, 0x7610, R0 ;  /* 0x00007610ff007816 */ /* 0x000fe20000000000 */
[----:B---3--:R-:W-:Y:S01]  /*1040*/  UISETP.NE.AND UP3, UPT, UR4, 0x1, UPT ;  /* 0x000000010400788c */ /* 0x008fe2000bf65270 */
[----:B----4-:R-:W-:-:S05]  /*1050*/  IADD3 R3, PT, PT, -R3, RZ, RZ ;  /* 0x000000ff03037210 */ /* 0x010fca0007ffe1ff */
[----:B------:R-:W-:Y:S01]  /*1060*/  IMAD R58, R58, R3, R20 ;  /* 0x000000033a3a7224 */ /* 0x000fe200078e0214 */
[----:B-1----:R-:W-:Y:S06]  /*1070*/  BRA.U UP4, `(.L_x_17) ;  /* 0x0000000104247547 */ /* 0x002fec000b800000 */
[----:B------:R-:W-:Y:S01]  /*1080*/  ISETP.NE.AND P1, PT, R58, RZ, PT ;  /* 0x000000ff3a00720c */ /* 0x000fe20003f25270 */
[----:B------:R-:W-:Y:S01]  /*1090*/  IMAD.MOV.U32 R0, RZ, RZ, 0x3 ;  /* 0x00000003ff007424 */ /* 0x000fe200078e00ff */
[C---:B------:R-:W-:Y:S02]  /*10a0*/  LOP3.LUT R3, R60.reuse, 0xfffffffe, RZ, 0xc0, !PT ;  /* 0xfffffffe3c037812 */ /* 0x040fe400078ec0ff */
[----:B------:R-:W-:Y:S02]  /*10b0*/  ISETP.LT.U32.OR P1, PT, R60, 0x2, !P1 ;  /* 0x000000023c00780c */ /* 0x000fe40004f21470 */
[----:B------:R-:W-:Y:S02]  /*10c0*/  SHF.L.U32 R0, R0, R3, RZ ;  /* 0x0000000300007219 */ /* 0x000fe400000006ff */
[----:B------:R-:W-:Y:S02]  /*10d0*/  SEL R5, RZ, 0x1, !P1 ;  /* 0x00000001ff057807 */ /* 0x000fe40004800000 */
[----:B------:R-:W-:-:S05]  /*10e0*/  SEL R2, RZ, 0x2, !P1 ;  /* 0x00000002ff027807 */ /* 0x000fca0004800000 */
[----:B------:R-:W-:-:S05]  /*10f0*/  IMAD.IADD R2, R5, 0x1, R2 ;  /* 0x0000000105027824 */ /* 0x000fca00078e0202 */
[----:B------:R-:W-:Y:S02]  /*1100*/  PRMT R8, R2, 0x7610, R8 ;  /* 0x0000761002087816 */ /* 0x000fe40000000008 */
.L_x_17:
[----:B------:R-:W-:Y:S05]  /*1110*/  @!P0 BRA `(.L_x_18) ;  /* 0x0000000000b88947 */ /* 0x000fea0003800000 */
[----:B------:R-:W1:Y:S01]  /*1120*/  LDC.64 R4, c[0x0][0xb18] ;  /* 0x0002c600ff047b82 */ /* 0x000e620000000a00 */
[----:B------:R-:W-:-:S07]  /*1130*/  ISETP.NE.AND P0, PT, R13, 0x1, PT ;  /* 0x000000010d00780c */ /* 0x000fce0003f05270 */
[----:B------:R-:W2:Y:S08]  /*1140*/  LDC R16, c[0x0][0xb0c] ;  /* 0x0002c300ff107b82 */ /* 0x000eb00000000800 */
[----:B------:R-:W3:Y:S08]  /*1150*/  LDC R15, c[0x0][0x370] ;  /* 0x0000dc00ff0f7b82 */ /* 0x000ef00000000800 */
[----:B------:R-:W4:Y:S01]  /*1160*/  LDC R18, c[0x0][0x374] ;  /* 0x0000dd00ff127b82 */ /* 0x000f220000000800 */
[----:B-1----:R-:W-:-:S07]  /*1170*/  ISETP.NE.AND P1, PT, R4, 0x1, PT ;  /* 0x000000010400780c */ /* 0x002fce0003f25270 */
[----:B------:R-:W3:Y:S01]  /*1180*/  LDC.64 R6, c[0x0][0xb10] ;  /* 0x0002c400ff067b82 */ /* 0x000ee20000000a00 */
[----:B--2---:R-:W-:-:S07]  /*1190*/  ISETP.NE.AND P2, PT, R16, 0x1, PT ;  /* 0x000000011000780c */ /* 0x004fce0003f45270 */
[----:B------:R-:W1:Y:S08]  /*11a0*/  LDC R14, c[0x0][0xb20] ;  /* 0x0002c800ff0e7b82 */ /* 0x000e700000000800 */
[----:B------:R-:W2:Y:S01]  /*11b0*/  LDC.64 R2, c[0x0][0xb28] ;  /* 0x0002ca00ff027b82 */ /* 0x000ea20000000a00 */
[----:B----4-:R-:W-:-:S04]  /*11c0*/  IMAD.HI.U32 R17, R18, R5, RZ ;  /* 0x0000000512117227 */ /* 0x010fc800078e00ff */
[----:B------:R-:W-:-:S04]  /*11d0*/  IMAD.HI.U32 R5, R20, R5, RZ ;  /* 0x0000000514057227 */ /* 0x000fc800078e00ff */
[----:B---3--:R-:W-:-:S04]  /*11e0*/  IMAD.HI.U32 R22, R15, R6, RZ ;  /* 0x000000060f167227 */ /* 0x008fc800078e00ff */
[C---:B------:R-:W-:Y:S01]  /*11f0*/  IMAD.HI.U32 R24, R11.reuse, R6, RZ ;  /* 0x000000060b187227 */ /* 0x040fe200078e00ff */
[-C--:B------:R-:W-:Y:S02]  /*1200*/  @P2 SHF.R.U32.HI R15, RZ, R7.reuse, R22 ;  /* 0x00000007ff0f2219 */ /* 0x080fe40000011616 */
[-C--:B-1----:R-:W-:Y:S02]  /*1210*/  @P1 SHF.R.U32.HI R18, RZ, R14.reuse, R17 ;  /* 0x0000000eff121219 */ /* 0x082fe40000011611 */
[----:B------:R-:W-:Y:S02]  /*1220*/  SHF.R.U32.HI R5, RZ, R14, R5 ;  /* 0x0000000eff057219 */ /* 0x000fe40000011605 */
[----:B------:R-:W-:Y:S02]  /*1230*/  SHF.R.U32.HI R24, RZ, R7, R24 ;  /* 0x00000007ff187219 */ /* 0x000fe40000011618 */
[----:B------:R-:W-:Y:S01]  /*1240*/  SEL R5, R20, R5, !P1 ;  /* 0x0000000514057207 */ /* 0x000fe20004800000 */
[----:B--2---:R-:W-:Y:S01]  /*1250*/  IMAD.HI.U32 R22, R18, R2, RZ ;  /* 0x0000000212167227 */ /* 0x004fe200078e00ff */
[----:B------:R-:W-:-:S02]  /*1260*/  SEL R21, R11, R24, !P2 ;  /* 0x000000180b157207 */ /* 0x000fc40005000000 */
[----:B------:R-:W-:Y:S01]  /*1270*/  IADD3 R7, PT, PT, -R5, RZ, RZ ;  /* 0x000000ff05077210 */ /* 0x000fe20007ffe1ff */
[----:B------:R-:W-:Y:S01]  /*1280*/  IMAD.HI.U32 R6, R15, R2, RZ ;  /* 0x000000020f067227 */ /* 0x000fe200078e00ff */
[----:B------:R-:W-:-:S03]  /*1290*/  @P0 SHF.R.U32.HI R18, RZ, R3, R22 ;  /* 0x00000003ff120219 */ /* 0x000fc60000011616 */
[----:B------:R-:W-:Y:S01]  /*12a0*/  IMAD R7, R4, R7, R20 ;  /* 0x0000000704077224 */ /* 0x000fe200078e0214 */
[----:B------:R-:W-:Y:S01]  /*12b0*/  @P0 SHF.R.U32.HI R15, RZ, R3, R6 ;  /* 0x00000003ff0f0219 */ /* 0x000fe20000011606 */
[----:B------:R-:W-:-:S04]  /*12c0*/  IMAD R18, R18, R13, RZ ;  /* 0x0000000d12127224 */ /* 0x000fc800078e02ff */
[----:B------:R-:W-:Y:S01]  /*12d0*/  IMAD R6, R15, R13, RZ ;  /* 0x0000000d0f067224 */ /* 0x000fe200078e02ff */
[----:B------:R-:W-:-:S04]  /*12e0*/  ISETP.GE.AND P1, PT, R5, R18, PT ;  /* 0x000000120500720c */ /* 0x000fc80003f26270 */
[----:B------:R-:W-:Y:S01]  /*12f0*/  ISETP.GE.OR P1, PT, R21, R6, P1 ;  /* 0x000000061500720c */ /* 0x000fe20000f26670 */
[----:B------:R-:W-:-:S05]  /*1300*/  IMAD.HI.U32 R6, R5, R2, RZ ;  /* 0x0000000205067227 */ /* 0x000fca00078e00ff */
[----:B------:R-:W-:-:S04]  /*1310*/  SHF.R.U32.HI R6, RZ, R3, R6 ;  /* 0x00000003ff067219 */ /* 0x000fc80000011606 */
[----:B------:R-:W-:-:S03]  /*1320*/  SEL R6, R5, R6, !P0 ;  /* 0x0000000605067207 */ /* 0x000fc60004000000 */
[----:B------:R-:W-:Y:S01]  /*1330*/  @!P1 IMAD.HI.U32 R14, R21, R2, RZ ;  /* 0x00000002150e9227 */ /* 0x000fe200078e00ff */
[----:B------:R-:W-:-:S04]  /*1340*/  IADD3 R2, PT, PT, -R6, RZ, RZ ;  /* 0x000000ff06027210 */ /* 0x000fc80007ffe1ff */
[----:B------:R-:W-:Y:S01]  /*1350*/  @!P1 SHF.R.U32.HI R14, RZ, R3, R14 ;  /* 0x00000003ff0e9219 */ /* 0x000fe2000001160e */
[----:B------:R-:W-:-:S03]  /*1360*/  IMAD R2, R13, R2, R5 ;  /* 0x000000020d027224 */ /* 0x000fc600078e0205 */
[----:B------:R-:W-:-:S05]  /*1370*/  @!P1 SEL R3, R21, R14, !P0 ;  /* 0x0000000e15039207 */ /* 0x000fca0004000000 */
[--C-:B------:R-:W-:Y:S02]  /*1380*/  @!P1 IMAD.IADD R6, R6, 0x1, -R3.reuse ;  /* 0x0000000106069824 */ /* 0x100fe400078e0a03 */
[----:B------:R-:W-:Y:S01]  /*1390*/  @!P1 IMAD R3, R2, R15, R3 ;  /* 0x0000000f02039224 */ /* 0x000fe200078e0203 */
[----:B------:R-:W-:Y:S01]  /*13a0*/  IADD3 R2, PT, PT, -R21, RZ, RZ ;  /* 0x000000ff15027210 */ /* 0x000fe20007ffe1ff */
[----:B------:R-:W-:Y:S02]  /*13b0*/  @!P1 IMAD R5, R6, R13, R21 ;  /* 0x0000000d06059224 */ /* 0x000fe400078e0215 */
[----:B------:R-:W-:Y:S02]  /*13c0*/  @!P1 IMAD.MOV.U32 R21, RZ, RZ, R3 ;  /* 0x000000ffff159224 */ /* 0x000fe400078e0003 */
[----:B------:R-:W-:Y:S02]  /*13d0*/  IMAD R2, R16, R2, R11 ;  /* 0x0000000210027224 */ /* 0x000fe400078e020b */
[----:B------:R-:W-:-:S02]  /*13e0*/  IMAD R20, R5, R4, R7 ;  /* 0x0000000405147224 */ /* 0x000fc400078e0207 */
[----:B------:R-:W-:Y:S02]  /*13f0*/  IMAD R21, R21, R16, R2 ;  /* 0x0000001015157224 */ /* 0x000fe400078e0202 */
.L_x_18:
[----:B------:R-:W-:Y:S05]  /*1400*/  BRA.U UP3, `(.L_x_19) ;  /* 0x0000000103407547 */ /* 0x000fea000b800000 */
[----:B------:R-:W1:Y:S08]  /*1410*/  LDC.64 R4, c[0x0][0xb10] ;  /* 0x0002c400ff047b82 */ /* 0x000e700000000a00 */
[----:B------:R-:W2:Y:S08]  /*1420*/  LDC.64 R2, c[0x0][0xb18] ;  /* 0x0002c600ff027b82 */ /* 0x000eb00000000a00 */
[----:B------:R-:W3:Y:S08]  /*1430*/  LDC R6, c[0x0][0xb20] ;  /* 0x0002c800ff067b82 */ /* 0x000ef00000000800 */
[----:B------:R-:W4:Y:S01]  /*1440*/  LDC R14, c[0x0][0xb0c] ;  /* 0x0002c300ff0e7b82 */ /* 0x000f220000000800 */
[----:B-1----:R-:W-:-:S05]  /*1450*/  IMAD.HI.U32 R4, R21, R4, RZ ;  /* 0x0000000415047227 */ /* 0x002fca00078e00ff */
[----:B------:R-:W-:Y:S01]  /*1460*/  SHF.R.U32.HI R4, RZ, R5, R4 ;  /* 0x00000005ff047219 */ /* 0x000fe20000011604 */
[----:B--2---:R-:W-:Y:S01]  /*1470*/  IMAD.HI.U32 R3, R20, R3, RZ ;  /* 0x0000000314037227 */ /* 0x004fe200078e00ff */
[----:B------:R-:W-:-:S04]  /*1480*/  ISETP.NE.AND P0, PT, R2, 0x1, PT ;  /* 0x000000010200780c */ /* 0x000fc80003f05270 */
[----:B---3--:R-:W-:-:S04]  /*1490*/  SHF.R.U32.HI R3, RZ, R6, R3 ;  /* 0x00000006ff037219 */ /* 0x008fc80000011603 */
[----:B------:R-:W-:Y:S02]  /*14a0*/  SEL R3, R20, R3, !P0 ;  /* 0x0000000314037207 */ /* 0x000fe40004000000 */
[----:B----4-:R-:W-:-:S04]  /*14b0*/  ISETP.NE.AND P1, PT, R14, 0x1, PT ;  /* 0x000000010e00780c */ /* 0x010fc80003f25270 */
[----:B------:R-:W-:-:S05]  /*14c0*/  SEL R6, R21, R4, !P1 ;  /* 0x0000000415067207 */ /* 0x000fca0004800000 */
[----:B------:R-:W-:Y:S02]  /*14d0*/  IMAD.IADD R4, R3, 0x1, -R6 ;  /* 0x0000000103047824 */ /* 0x000fe400078e0a06 */
[----:B------:R-:W-:Y:S02]  /*14e0*/  IMAD.IADD R3, R6, 0x1, -R3 ;  /* 0x0000000106037824 */ /* 0x000fe400078e0a03 */
[----:B------:R-:W-:Y:S02]  /*14f0*/  IMAD R21, R4, R14, R21 ;  /* 0x0000000e04157224 */ /* 0x000fe400078e0215 */
[----:B------:R-:W-:Y:S02]  /*1500*/  IMAD R20, R3, R2, R20 ;  /* 0x0000000203147224 */ /* 0x000fe400078e0214 */
.L_x_19:
[----:B------:R-:W-:Y:S05]  /*1510*/  BRA.U !UP1, `(.L_x_20) ;  /* 0x00000001090c7547 */ /* 0x000fea000b800000 */
[----:B------:R-:W-:Y:S01]  /*1520*/  UCGABAR_WAIT ;  /* 0x0000000000007dc7 */ /* 0x000fe20008000000 */
[----:B------:R-:W-:Y:S01]  /*1530*/  CCTL.IVALL ;  /* 0x00000000ff00798f */ /* 0x000fe20002000000 */
[----:B------:R-:W-:Y:S05]  /*1540*/  BRA `(.L_x_21) ;  /* 0x0000000000047947 */ /* 0x000fea0003800000 */
.L_x_20:
[----:B------:R-:W-:Y:S06]  /*1550*/  BAR.SYNC.DEFER_BLOCKING 0x0 ;  /* 0x0000000000007b1d */ /* 0x000fec0000010000 */
.L_x_21:
[----:B------:R-:W-:Y:S05]  /*1560*/  BRA.U UP2, `(.L_x_22) ;  /* 0x0000001502907547 */ /* 0x000fea000b800000 */
[----:B------:R-:W1:Y:S01]  /*1570*/  LDCU UR6, c[0x0][0x38c] ;  /* 0x00007180ff0677ac */ /* 0x000e620008000800 */
[----:B------:R-:W2:Y:S01]  /*1580*/  LDC R9, c[0x0][0x370] ;  /* 0x0000dc00ff097b82 */ /* 0x000ea20000000800 */
[----:B------:R-:W-:Y:S01]  /*1590*/  PLOP3.LUT P1, PT, PT, PT, UP5, 0x80, 0x8 ;  /* 0x000000000008781c */ /* 0x000fe20003f2f058 */
[----:B------:R-:W-:Y:S01]  /*15a0*/  HFMA2 R12, -RZ, RZ, 0, 0 ;  /* 0x00000000ff0c7431 */ /* 0x000fe200000001ff */
[----:B------:R-:W-:Y:S01]  /*15b0*/  UISETP.NE.AND UP1, UPT, UR10, URZ, UPT ;  /* 0x000000ff0a00728c */ /* 0x000fe2000bf25270 */
[----:B------:R-:W-:Y:S01]  /*15c0*/  ISETP.NE.AND P4, PT, R10, RZ, P5 ;  /* 0x000000ff0a00720c */ /* 0x000fe20002f85270 */
[C---:B------:R-:W-:Y:S01]  /*15d0*/  IMAD.SHL.U32 R16, R11.reuse, 0x40, RZ ;  /* 0x000000400b107824 */ /* 0x040fe200078e00ff */
[----:B------:R-:W-:Y:S01]  /*15e0*/  LOP3.LUT R17, R11, 0x1, RZ, 0xc0, !PT ;  /* 0x000000010b117812 */ /* 0x000fe200078ec0ff */
[----:B------:R-:W-:Y:S01]  /*15f0*/  IMAD.MOV.U32 R15, RZ, RZ, 0x1 ;  /* 0x00000001ff0f7424 */ /* 0x000fe200078e00ff */
[----:B------:R-:W3:Y:S01]  /*1600*/  LDC R0, c[0x0][0x374] ;  /* 0x0000dd00ff007b82 */ /* 0x000ee20000000800 */
[----:B------:R-:W-:Y:S01]  /*1610*/  PLOP3.LUT P1, PT, P1, PT, PT, 0x8, 0x80 ;  /* 0x000000000080781c */ /* 0x000fe20000f2e170 */
[----:B------:R-:W-:Y:S01]  /*1620*/  IMAD.MOV.U32 R14, RZ, RZ, RZ ;  /* 0x000000ffff0e7224 */ /* 0x000fe200078e00ff */
[----:B------:R-:W-:Y:S01]  /*1630*/  MOV R8, 0x1 ;  /* 0x0000000100087802 */ /* 0x000fe20000000f00 */
[----:B------:R-:W-:Y:S01]  /*1640*/  IMAD.MOV.U32 R10, RZ, RZ, RZ ;  /* 0x000000ffff0a7224 */ /* 0x000fe200078e00ff */
[----:B------:R-:W4:Y:S01]  /*1650*/  LDCU.64 UR46, c[0x0][0x348] ;  /* 0x00006900ff2e77ac */ /* 0x000f220008000a00 */
[----:B-1----:R-:W-:-:S02]  /*1660*/  UIADD3 UR5, UPT, UPT, UR6, 0xff, URZ ;  /* 0x000000ff06057890 */ /* 0x002fc4000fffe0ff */
[----:B------:R-:W-:Y:S02]  /*1670*/  UIADD3 UR61, UPT, UPT, UR6, 0x1fe, URZ ;  /* 0x000001fe063d7890 */ /* 0x000fe4000fffe0ff */
[----:B------:R-:W-:Y:S02]  /*1680*/  USHF.R.S32.HI UR4, URZ, 0x1f, UR5 ;  /* 0x0000001fff047899 */ /* 0x000fe40008011405 */
[----:B------:R-:W-:Y:S02]  /*1690*/  USEL UR38, UR38, 0x2, UP1 ;  /* 0x0000000226267887 */ /* 0x000fe40008800000 */
[----:B------:R-:W-:Y:S01]  /*16a0*/  ULEA.HI UR4, UR4, UR5, URZ, 0x8 ;  /* 0x0000000504047291 */ /* 0x000fe2000f8f40ff */
[----:B------:R-:W-:-:S03]  /*16b0*/  UMOV UR21, URZ ;  /* 0x000000ff00157c82 */ /* 0x000fc60008000000 */
[----:B------:R-:W-:Y:S02]  /*16c0*/  USHF.R.S32.HI UR53, URZ, 0x8, UR4 ;  /* 0x00000008ff357899 */ /* 0x000fe40008011404 */
[----:B------:R-:W-:Y:S02]  /*16d0*/  UIADD3 UR4, UPT, UPT, UR6, -0x1, URZ ;  /* 0xffffffff06047890 */ /* 0x000fe4000fffe0ff */
[----:B------:R-:W-:Y:S02]  /*16e0*/  UISETP.LT.U32.AND UP0, UPT, UR53, 0x3, UPT ;  /* 0x000000033500788c */ /* 0x000fe4000bf01070 */
[----:B------:R-:W-:Y:S02]  /*16f0*/  UISETP.GE.U32.AND UP2, UPT, UR4, -0x1ff, UPT ;  /* 0xfffffe010400788c */ /* 0x000fe4000bf46070 */
[----:B------:R-:W-:-:S04]  /*1700*/  USEL UR45, UR53, 0x3, UP0 ;  /* 0x00000003352d7887 */ /* 0x000fc80008000000 */
[----:B------:R-:W-:Y:S02]  /*1710*/  UIADD3 UR4, UPT, UPT, UR45, -0x1, URZ ;  /* 0xffffffff2d047890 */ /* 0x000fe4000fffe0ff */
[----:B------:R-:W-:-:S03]  /*1720*/  UIADD3 UR55, UPT, UPT, UR53, -UR45, URZ ;  /* 0x8000002d35377290 */ /* 0x000fc6000fffe0ff */
[----:B------:R-:W-:-:S04]  /*1730*/  @UP2 UIADD3 UR4, UPT, UPT, UR45, URZ, URZ ;  /* 0x000000ff2d042290 */ /* 0x000fc8000fffe0ff */
[----:B------:R-:W-:Y:S02]  /*1740*/  UIADD3 UR39, UPT, UPT, UR4, 0x1, URZ ;  /* 0x0000000104277890 */ /* 0x000fe4000fffe0ff */
[----:B--2-4-:R-:W-:-:S12]  /*1750*/  UIADD3 UR54, UPT, UPT, -UR4, URZ, URZ ;  /* 0x000000ff04367290 */ /* 0x014fd8000fffe1ff */
.L_x_42:
[----:B------:R-:W-:Y:S01]  /*1760*/  UISETP.NE.AND UP0, UPT, UR37, URZ, UPT ;  /* 0x000000ff2500728c */ /* 0x000fe2000bf05270 */
[----:B------:R-:W1:Y:S08]  /*1770*/  S2UR UR37, SR_CgaCtaId ;  /* 0x00000000002579c3 */ /* 0x000e700000008800 */
[----:B------:R-:W-:Y:S05]  /*1780*/  BRA.U UP0, `(.L_x_23) ;  /* 0x0000000100347547 */ /* 0x000fea000b800000 */
[----:B------:R-:W2:Y:S01]  /*1790*/  S2R R2, SR_CgaCtaId ;  /* 0x0000000000027919 */ /* 0x000ea20000008800 */
[----:B------:R-:W-:-:S04]  /*17a0*/  MOV R3, 0x400 ;  /* 0x0000040000037802 */ /* 0x000fc80000000f00 */
[----:B--2---:R-:W-:Y:S02]  /*17b0*/  LEA R3, R2, R3, 0x18 ;  /* 0x0000000302037211 */ /* 0x004fe400078ec0ff */
[----:B------:R-:W-:-:S03]  /*17c0*/  SHF.L.U32 R2, R8, 0x1f, RZ ;  /* 0x0000001f08027819 */ /* 0x000fc600000006ff */
[----:B------:R-:W-:-:S04]  /*17d0*/  IMAD R3, R10, 0x8, R3 ;  /* 0x000000080a037824 */ /* 0x000fc800078e0203 */
[----:B------:R-:W2:Y:S02]  /*17e0*/  SYNCS.PHASECHK.TRANS64.TRYWAIT P0, [R3+URZ+0xe0], R2 ;  /* 0x0000e002030075a7 */ /* 0x000ea400080011ff */
[----:B--2---:R-:W-:Y:S05]  /*17f0*/  @!P0 BRA `(.L_x_24) ;  /* 0x0000006c00b08947 */ /* 0x004fea0003800000 */
.L_x_139:
[----:B------:R-:W-:Y:S01]  /*1800*/  VIADD R10, R10, 0x1 ;  /* 0x000000010a0a7836 */ /* 0x000fe20000000000 */
[----:B------:R2:W-:Y:S04]  /*1810*/  SYNCS.ARRIVE.TRANS64.A1T0 RZ, [R3+URZ+0xd0], RZ ;  /* 0x0000d0ff03ff79a7 */ /* 0x0005e800081000ff */
[----:B------:R-:W-:-:S04]  /*1820*/  ISETP.NE.AND P0, PT, R10, 0x2, PT ;  /* 0x000000020a00780c */ /* 0x000fc80003f05270 */
[----:B------:R-:W-:Y:S02]  /*1830*/  SEL R10, R10, RZ, P0 ;  /* 0x000000ff0a0a7207 */ /* 0x000fe40000000000 */
[----:B--2---:R-:W-:-:S04]  /*1840*/  SEL R3, RZ, 0x1, P0 ;  /* 0x00000001ff037807 */ /* 0x004fc80000000000 */
[----:B------:R-:W-:-:S07]  /*1850*/  LOP3.LUT R8, R8, R3, RZ, 0x3c, !PT ;  /* 0x0000000308087212 */ /* 0x000fce00078e3cff */
.L_x_23:
[----:B------:R-:W-:Y:S01]  /*1860*/  UMOV UR4, 0x400 ;  /* 0x0000040000047882 */ /* 0x000fe20000000000 */
[----:B------:R-:W-:Y:S01]  /*1870*/  LEA.HI R3, R21, R21, RZ, 0x1 ;  /* 0x0000001515037211 */ /* 0x000fe200078f08ff */
[----:B-1----:R-:W-:Y:S01]  /*1880*/  ULEA UR4, UR37, UR4, 0x18 ;  /* 0x0000000425047291 */ /* 0x002fe2000f8ec0ff */
[----:B------:R-:W-:Y:S01]  /*1890*/  SHF.L.U32 R2, R15, 0x1f, RZ ;  /* 0x0000001f0f027819 */ /* 0x000fe200000006ff */
[----:B------:R-:W-:Y:S01]  /*18a0*/  IMAD R20, R20, 0x2, R17 ;  /* 0x0000000214147824 */ /* 0x000fe200078e0211 */
[----:B------:R-:W-:Y:S01]  /*18b0*/  UISETP.GE.U32.AND UP0, UPT, UR61, 0x1ff, UPT ;  /* 0x000001ff3d00788c */ /* 0x000fe2000bf06070 */
[----:B------:R-:W-:Y:S01]  /*18c0*/  IMAD.SHL.U32 R3, R3, 0x40, RZ ;  /* 0x0000004003037824 */ /* 0x000fe200078e00ff */
[----:B------:R-:W-:Y:S01]  /*18d0*/  ULEA UR5, UR21, UR4, 0x3 ;  /* 0x0000000415057291 */ /* 0x000fe2000f8e18ff */
[----:B------:R-:W-:Y:S01]  /*18e0*/  R2UR UR59, R16 ;  /* 0x00000000103b72ca */ /* 0x000fe200000e0000 */
[----:B------:R-:W-:Y:S01]  /*18f0*/  UMOV UR13, URZ ;  /* 0x000000ff000d7c82 */ /* 0x000fe20008000000 */
[----:B------:R-:W-:-:S02]  /*1900*/  R2UR UR27, R20 ;  /* 0x00000000141b72ca */ /* 0x000fc400000e0000 */
[----:B------:R-:W-:-:S04]  /*1910*/  LOP3.LUT R3, R3, 0xffffff80, RZ, 0xc0, !PT ;  /* 0xffffff8003037812 */ /* 0x000fc800078ec0ff */
[----:B------:R1:W2:Y:S01]  /*1920*/  SYNCS.PHASECHK.TRANS64.TRYWAIT P0, [UR5+0x18], R2 ;  /* 0x00001802ff0075a7 */ /* 0x0002a20008001105 */
[----:B------:R-:W-:-:S06]  /*1930*/  R2UR UR5, R3 ;  /* 0x00000000030572ca */ /* 0x000fcc00000e0000 */
[----:B------:R-:W-:-:S07]  /*1940*/  UIMAD UR27, UR27, 0x30, URZ ;  /* 0x000000301b1b78a4 */ /* 0x000fce000f8e02ff */
[----:B------:R-:W-:Y:S01]  /*1950*/  ULOP3.LUT UR59, UR5, 0x40, UR59, 0xf8, !UPT ;  /* 0x00000040053b7892 */ /* 0x000fe2000f8ef83b */
[----:B------:R-:W-:Y:S11]  /*1960*/  BRA.U !UP0, `(.L_x_25) ;  /* 0x0000000508447547 */ /* 0x000ff6000b800000 */
[----:B------:R-:W-:Y:S01]  /*1970*/  UMOV UR22, UR54 ;  /* 0x0000003600167c82 */ /* 0x000fe20008000000 */
[----:B------:R-:W-:Y:S01]  /*1980*/  UMOV UR5, UR21 ;  /* 0x0000001500057c82 */ /* 0x000fe20008000000 */
[----:B------:R-:W-:-:S05]  /*1990*/  UMOV UR42, 0x80 ;  /* 0x00000080002a7882 */ /* 0x000fca0000000000 */
.L_x_31:
[----:B------:R-:W-:Y:S01]  /*19a0*/  @P5 MOV R3, 0x1c000 ;  /* 0x0001c00000035802 */ /* 0x000fe20000000f00 */
[----:B------:R-:W-:Y:S01]  /*19b0*/  ULEA UR57, UR5, UR4, 0x3 ;  /* 0x0000000405397291 */ /* 0x000fe2000f8e18ff */
[----:B-12---:R-:W-:Y:S11]  /*19c0*/  @P0 BRA `(.L_x_26) ;  /* 0x00000000000c0947 */ /* 0x006ff60003800000 */
[----:B------:R-:W-:Y:S04]  /*19d0*/  SHF.L.U32 R5, R15, 0x1f, RZ ;  /* 0x0000001f0f057819 */ /* 0x000fe800000006ff */
[----:B------:R-:W2:Y:S02]  /*19e0*/  SYNCS.PHASECHK.TRANS64.TRYWAIT P0, [UR57+0x18], R5 ;  /* 0x00001805ff0075a7 */ /* 0x000ea40008001139 */
[----:B--2---:R-:W-:Y:S05]  /*19f0*/  @!P0 BRA `(.L_x_27) ;  /* 0x0000006c00448947 */ /* 0x004fea0003800000 */
.L_x_26:
[----:B------:R2:W-:Y:S01]  /*1a00*/  @P5 SYNCS.ARRIVE.TRANS64 RZ, [UR57], R3 ;  /* 0x00000003ffff59a7 */ /* 0x0005e20008000039 */
[----:B------:R-:W-:Y:S02]  /*1a10*/  ULOP3.LUT UR6, UR38, 0x2, URZ, 0xfc, !UPT ;  /* 0x0000000226067892 */ /* 0x000fe4000f8efcff */
[----:B------:R-:W-:Y:S02]  /*1a20*/  UIADD3 UR22, UPT, UPT, UR22, 0x1, URZ ;  /* 0x0000000116167890 */ /* 0x000fe4000fffe0ff */
[----:B------:R-:W-:Y:S02]  /*1a30*/  UISETP.NE.AND UP0, UPT, UR6, 0x2, UPT ;  /* 0x000000020600788c */ /* 0x000fe4000bf05270 */
[----:B------:R-:W-:Y:S07]  /*1a40*/  UISETP.NE.AND UP2, UPT, UR22, 0x1, UPT ;  /* 0x000000011600788c */ /* 0x000fee000bf45270 */
[----:B------:R-:W-:Y:S05]  /*1a50*/  BRA.U UP0, `(.L_x_28) ;  /* 0x0000000100047547 */ /* 0x000fea000b800000 */
[----:B------:R-:W-:Y:S05]  /*1a60*/  BPT.TRAP 0x1 ;  /* 0x000000040000795c */ /* 0x000fea0000300000 */
.L_x_28:
[----:B------:R-:W-:Y:S04]  /*1a70*/  BSSY.RECONVERGENT B0, `(.L_x_29) ;  /* 0x0000003000007945 */ /* 0x000fe80003800200 */
[----:B------:R-:W-:Y:S05]  /*1a80*/  @!P4 BRA `(.L_x_30) ;  /* 0x000000000004c947 */ /* 0x000fea0003800000 */
[----:B------:R-:W-:Y:S05]  /*1a90*/  BPT.TRAP 0x1 ;  /* 0x000000040000795c */ /* 0x000fea0000300000 */
.L_x_30:
[----:B------:R-:W-:Y:S05]  /*1aa0*/  BSYNC.RECONVERGENT B0 ;  /* 0x0000000000007941 */ /* 0x000fea0003800200 */
.L_x_29:
[----:B------:R-:W-:Y:S02]  /*1ab0*/  UIADD3 UR6, UPT, UPT, UR5, 0x1, URZ ;  /* 0x0000000105067890 */ /* 0x000fe4000fffe0ff */
[----:B------:R-:W-:Y:S02]  /*1ac0*/  ULEA UR32, UR5, UR4, 0xf ;  /* 0x0000000405207291 */ /* 0x000fe4000f8e78ff */
[----:B------:R-:W-:Y:S02]  /*1ad0*/  UISETP.NE.AND UP0, UPT, UR6, 0x3, UPT ;  /* 0x000000030600788c */ /* 0x000fe4000bf05270 */
[----:B------:R-:W-:Y:S02]  /*1ae0*/  ULOP3.LUT UR57, UR57, 0xfefffff8, URZ, 0xc0, !UPT ;  /* 0xfefffff839397892 */ /* 0x000fe4000f8ec0ff */
[----:B------:R-:W-:Y:S02]  /*1af0*/  USEL UR7, URZ, 0x1, UP0 ;  /* 0x00000001ff077887 */ /* 0x000fe40008000000 */
[----:B------:R-:W-:Y:S02]  /*1b00*/  USEL UR21, UR6, URZ, UP0 ;  /* 0x000000ff06157287 */ /* 0x000fe40008000000 */
[----:B------:R-:W-:Y:S02]  /*1b10*/  UIADD3 UR58, UPT, UPT, UR42, -0x80, URZ ;  /* 0xffffff802a3a7890 */ /* 0x000fe4000fffe0ff */
[----:B------:R-:W-:Y:S01]  /*1b20*/  ULEA UR6, UR21, UR4, 0x3 ;  /* 0x0000000415067291 */ /* 0x000fe2000f8e18ff */
[----:B------:R-:W-:Y:S01]  /*1b30*/  LOP3.LUT R15, R15, UR7, RZ, 0x3c, !PT ;  /* 0x000000070f0f7c12 */ /* 0x000fe2000f8e3cff */
[----:B------:R-:W-:Y:S01]  /*1b40*/  UIADD3 UR56, UPT, UPT, UR32, 0x3300, URZ ;  /* 0x0000330020387890 */ /* 0x000fe2000fffe0ff */
[----:B------:R-:W-:Y:S02]  /*1b50*/  UMOV UR30, 0x0 ;  /* 0x00000000001e7882 */ /* 0x000fe40000000000 */
[----:B-1----:R-:W-:Y:S01]  /*1b60*/  SHF.L.U32 R2, R15, 0x1f, RZ ;  /* 0x0000001f0f027819 */ /* 0x002fe200000006ff */
[----:B------:R-:W-:Y:S01]  /*1b70*/  UMOV UR31, 0x10000000 ;  /* 0x10000000001f7882 */ /* 0x000fe20000000000 */
[----:B------:R-:W-:Y:S02]  /*1b80*/  UIADD3 UR50, UPT, UPT, UR42, -0x40, URZ ;  /* 0xffffffc02a327890 */ /* 0x000fe4000fffe0ff */
[----:B------:R4:W1:Y:S01]  /*1b90*/  SYNCS.PHASECHK.TRANS64.TRYWAIT P0, [UR6+0x18], R2 ;  /* 0x00001802ff0075a7 */ /* 0x0008620008001106 */
[----:B------:R-:W-:Y:S02]  /*1ba0*/  UIADD3 UR6, UP1, UPT, UR46, 0x80, URZ ;  /* 0x000000802e067890 */ /* 0x000fe4000ff3e0ff */
[----:B------:R-:W-:Y:S02]  /*1bb0*/  UIADD3 UR48, UPT, UPT, UR32, 0x5300, URZ ;  /* 0x0000530020307890 */ /* 0x000fe4000fffe0ff */
[----:B------:R-:W-:Y:S01]  /*1bc0*/  UIADD3.X UR7, UPT, UPT, URZ, UR47, URZ, UP1, !UPT ;  /* 0x0000002fff077290 */ /* 0x000fe20008ffe4ff */
[----:B------:R-:W-:Y:S01]  /*1bd0*/  UMOV UR51, UR59 ;  /* 0x0000003b00337c82 */ /* 0x000fe20008000000 */
[----:B------:R-:W-:Y:S01]  /*1be0*/  UMOV UR52, UR60 ;  /* 0x0000003c00347c82 */ /* 0x000fe20008000000 */
[----:B------:R-:W-:Y:S01]  /*1bf0*/  UMOV UR49, UR57 ;  /* 0x0000003900317c82 */ /* 0x000fe20008000000 */
[----:B------:R-:W-:Y:S01]  /*1c00*/  UIADD3 UR40, UPT, UPT, UR32, 0x7300, URZ ;  /* 0x0000730020287890 */ /* 0x000fe2000fffe0ff */
[----:B------:R-:W-:Y:S01]  /*1c10*/  UMOV UR43, UR59 ;  /* 0x0000003b002b7c82 */ /* 0x000fe20008000000 */
[----:B------:R-:W-:Y:S03]  /*1c20*/  UMOV UR44, UR60 ;  /* 0x0000003c002c7c82 */ /* 0x000fe60008000000 */
[----:B------:R-:W-:Y:S01]  /*1c30*/  UTMALDG.3D.2CTA [UR56], [UR6], desc[UR30] ;  /* 0x00001e38060075b4 */ /* 0x000fe20008211000 */
[----:B------:R-:W-:Y:S01]  /*1c40*/  UMOV UR41, UR57 ;  /* 0x0000003900297c82 */ /* 0x000fe20008000000 */
[----:B------:R-:W-:Y:S02]  /*1c50*/  UIADD3 UR34, UPT, UPT, UR42, 0x40, URZ ;  /* 0x000000402a227890 */ /* 0x000fe4000fffe0ff */
[----:B------:R-:W-:Y:S02]  /*1c60*/  UIADD3 UR32, UPT, UPT, UR32, 0x9300, URZ ;  /* 0x0000930020207890 */ /* 0x000fe4000fffe0ff */
[----:B------:R-:W-:Y:S01]  /*1c70*/  UIADD3 UR14, UP0, UPT, UR46, 0x180, URZ ;  /* 0x000001802e0e7890 */ /* 0x000fe2000ff1e0ff */
[----:B------:R-:W-:Y:S01]  /*1c80*/  UTMALDG.3D.2CTA [UR48], [UR6], desc[UR30] ;  /* 0x00001e30060075b4 */ /* 0x000fe20008211000 */
[----:B------:R-:W-:Y:S01]  /*1c90*/  UMOV UR35, UR59 ;  /* 0x0000003b00237c82 */ /* 0x000fe20008000000 */
[----:B------:R-:W-:Y:S01]  /*1ca0*/  UMOV UR36, UR60 ;  /* 0x0000003c00247c82 */ /* 0x000fe20008000000 */
[----:B------:R-:W-:Y:S01]  /*1cb0*/  UMOV UR33, UR57 ;  /* 0x0000003900217c82 */ /* 0x000fe20008000000 */
[----:B------:R-:W-:Y:S01]  /*1cc0*/  UIADD3.X UR15, UPT, UPT, URZ, UR47, URZ, UP0, !UPT ;  /* 0x0000002fff0f7290 */ /* 0x000fe200087fe4ff */
[----:B------:R-:W-:Y:S01]  /*1cd0*/  UMOV UR28, UR60 ;  /* 0x0000003c001c7c82 */ /* 0x000fe20008000000 */
[----:B------:R-:W-:Y:S01]  /*1ce0*/  UMOV UR25, UR57 ;  /* 0x0000003900197c82 */ /* 0x000fe20008000000 */
[----:B------:R2:W-:Y:S01]  /*1cf0*/  UTMALDG.3D.2CTA [UR40], [UR6], desc[UR30] ;  /* 0x00001e28060075b4 */ /* 0x0005e20008211000 */
[----:B------:R-:W-:Y:S01]  /*1d00*/  UIMAD UR5, UR5, 0x6000, UR4 ;  /* 0x00006000050578a4 */ /* 0x000fe2000f8e0204 */
[----:B------:R-:W-:Y:S01]  /*1d10*/  UMOV UR26, UR58 ;  /* 0x0000003a001a7c82 */ /* 0x000fe20008000000 */
[----:B------:R-:W-:Y:S02]  /*1d20*/  UMOV UR11, UR27 ;  /* 0x0000001b000b7c82 */ /* 0x000fe40008000000 */
[----:B------:R-:W-:Y:S02]  /*1d30*/  UIADD3 UR24, UPT, UPT, UR5, 0x1b300, URZ ;  /* 0x0001b30005187890 */ /* 0x000fe4000fffe0ff */
[----:B------:R-:W-:Y:S01]  /*1d40*/  UIADD3 UR8, UPT, UPT, UR5, 0x1cb00, URZ ;  /* 0x0001cb0005087890 */ /* 0x000fe2000fffe0ff */
[----:B------:R-:W-:Y:S01]  /*1d50*/  UTMALDG.3D.2CTA [UR32], [UR6], desc[UR30] ;  /* 0x00001e20060075b4 */ /* 0x000fe20008211000 */
[----:B------:R-:W-:Y:S01]  /*1d60*/  UMOV UR12, UR60 ;  /* 0x0000003c000c7c82 */ /* 0x000fe20008000000 */
[----:B------:R-:W-:Y:S01]  /*1d70*/  UMOV UR9, UR57 ;  /* 0x0000003900097c82 */ /* 0x000fe20008000000 */
[----:B------:R-:W-:Y:S01]  /*1d80*/  UMOV UR10, UR50 ;  /* 0x00000032000a7c82 */ /* 0x000fe20008000000 */
[----:B------:R-:W-:Y:S01]  /*1d90*/  UIADD3 UR16, UPT, UPT, UR5, 0x1e300, URZ ;  /* 0x0001e30005107890 */ /* 0x000fe2000fffe0ff */
[----:B------:R-:W-:Y:S01]  /*1da0*/  UMOV UR18, UR42 ;  /* 0x0000002a00127c82 */ /* 0x000fe20008000000 */
[----:B------:R-:W-:Y:S01]  /*1db0*/  UMOV UR19, UR27 ;  /* 0x0000001b00137c82 */ /* 0x000fe20008000000 */
[----:B------:R-:W-:Y:S01]  /*1dc0*/  UTMALDG.3D.2CTA [UR24], [UR14], desc[UR30] ;  /* 0x00001e180e0075b4 */ /* 0x000fe20008211000 */
[----:B------:R-:W-:Y:S01]  /*1dd0*/  UMOV UR20, UR60 ;  /* 0x0000003c00147c82 */ /* 0x000fe20008000000 */
[----:B------:R-:W-:Y:S01]  /*1de0*/  UMOV UR17, UR57 ;  /* 0x0000003900117c82 */ /* 0x000fe20008000000 */
[----:B------:R-:W-:Y:S01]  /*1df0*/  UMOV UR13, UR39 ;  /* 0x00000027000d7c82 */ /* 0x000fe20008000000 */
[----:B------:R3:W-:Y:S02]  /*1e00*/  UTMALDG.3D.2CTA [UR8], [UR14], desc[UR30] ;  /* 0x00001e080e0075b4 */ /* 0x0007e40008211000 */
[----:B------:R4:W-:Y:S01]  /*1e10*/  UTMALDG.3D.2CTA [UR16], [UR14], desc[UR30] ;  /* 0x00001e100e0075b4 */ /* 0x0009e20008211000 */
[----:B--2---:R-:W-:Y:S02]  /*1e20*/  UIADD3 UR42, UPT, UPT, UR42, 0x100, URZ ;  /* 0x000001002a2a7890 */ /* 0x004fe4000fffe0ff */
[----:B---3--:R-:W-:Y:S01]  /*1e30*/  UIADD3 UR8, UPT, UPT, UR5, 0x1fb00, URZ ;  /* 0x0001fb0005087890 */ /* 0x008fe2000fffe0ff */
[----:B------:R-:W-:Y:S02]  /*1e40*/  UMOV UR10, UR34 ;  /* 0x00000022000a7c82 */ /* 0x000fe40008000000 */
[----:B------:R-:W-:Y:S06]  /*1e50*/  UMOV UR5, UR21 ;  /* 0x0000001500057c82 */ /* 0x000fec0008000000 */
[----:B------:R4:W-:Y:S02]  /*1e60*/  UTMALDG.3D.2CTA [UR8], [UR14], desc[UR30] ;  /* 0x00001e080e0075b4 */ /* 0x0009e40008211000 */
[----:B----4-:R-:W-:Y:S05]  /*1e70*/  BRA.U UP2, `(.L_x_31) ;  /* 0xfffffff902c87547 */ /* 0x010fea000b83ffff */
.L_x_25:
[----:B------:R-:W-:Y:S01]  /*1e80*/  ULEA UR5, UR21, UR4, 0x3 ;  /* 0x0000000415057291 */ /* 0x000fe2000f8e18ff */
[----:B-1----:R-:W-:Y:S01]  /*1e90*/  SHF.L.U32 R2, R15, 0x1f, RZ ;  /* 0x0000001f0f027819 */ /* 0x002fe200000006ff */
[----:B------:R-:W-:Y:S01]  /*1ea0*/  @!P1 SYNCS.ARRIVE.TRANS64.A1T0 RZ, [UR4+0x68], RZ ;  /* 0x000068ffffff99a7 */ /* 0x000fe20008100004 */
[----:B------:R-:W-:-:S06]  /*1eb0*/  UISETP.GT.AND UP0, UPT, UR53, UR45, UPT ;  /* 0x0000002d3500728c */ /* 0x000fcc000bf04270 */
[----:B--2---:R1:W2:Y:S03]  /*1ec0*/  SYNCS.PHASECHK.TRANS64.TRYWAIT P0, [UR5+0x18], R2 ;  /* 0x00001802ff0075a7 */ /* 0x0042a60008001105 */
[----:B------:R-:W-:Y:S05]  /*1ed0*/  BRA.U !UP0, `(.L_x_32) ;  /* 0x00000005083c7547 */ /* 0x000fea000b800000 */
[----:B------:R-:W-:Y:S01]  /*1ee0*/  UIADD3 UR29, UPT, UPT, UR55, UR13, URZ ;  /* 0x0000000d371d7290 */ /* 0x000fe2000fffe0ff */
[----:B------:R-:W-:-:S11]  /*1ef0*/  UMOV UR5, UR21 ;  /* 0x0000001500057c82 */ /* 0x000fd60008000000 */
.L_x_38:
[----:B------:R-:W-:Y:S01]  /*1f00*/  @P5 MOV R3, 0x1c000 ;  /* 0x0001c00000035802 */ /* 0x000fe20000000f00 */
[----:B------:R-:W-:Y:S01]  /*1f10*/  ULEA UR57, UR5, UR4, 0x3 ;  /* 0x0000000405397291 */ /* 0x000fe2000f8e18ff */
[----:B-12---:R-:W-:Y:S11]  /*1f20*/  @P0 BRA `(.L_x_33) ;  /* 0x00000000000c0947 */ /* 0x006ff60003800000 */
[----:B------:R-:W-:Y:S04]  /*1f30*/  SHF.L.U32 R5, R15, 0x1f, RZ ;  /* 0x0000001f0f057819 */ /* 0x000fe800000006ff */
[----:B------:R-:W2:Y:S02]  /*1f40*/  SYNCS.PHASECHK.TRANS64.TRYWAIT P0, [UR57+0x18], R5 ;  /* 0x00001805ff0075a7 */ /* 0x000ea40008001139 */
[----:B--2---:R-:W-:Y:S05]  /*1f50*/  @!P0 BRA `(.L_x_34) ;  /* 0x0000006800048947 */ /* 0x004fea0003800000 */
.L_x_33:
[----:B------:R2:W-:Y:S01]  /*1f60*/  @P5 SYNCS.ARRIVE.TRANS64 RZ, [UR57], R3 ;  /* 0x00000003ffff59a7 */ /* 0x0005e20008000039 */
[----:B------:R-:W-:Y:S04]  /*1f70*/  ULOP3.LUT UR6, UR38, 0x2, URZ, 0xfc, !UPT ;  /* 0x0000000226067892 */ /* 0x000fe8000f8efcff */
[----:B------:R-:W-:Y:S09]  /*1f80*/  UISETP.NE.AND UP0, UPT, UR6, 0x2, UPT ;  /* 0x000000020600788c */ /* 0x000ff2000bf05270 */
[----:B------:R-:W-:Y:S05]  /*1f90*/  BRA.U UP0, `(.L_x_35) ;  /* 0x0000000100047547 */ /* 0x000fea000b800000 */
[----:B------:R-:W-:Y:S05]  /*1fa0*/  BPT.TRAP 0x1 ;  /* 0x000000040000795c */ /* 0x000fea0000300000 */
.L_x_35:
[----:B------:R-:W-:Y:S04]  /*1fb0*/  BSSY.RECONVERGENT B0, `(.L_x_36) ;  /* 0x0000003000007945 */ /* 0x000fe80003800200 */
[----:B------:R-:W-:Y:S05]  /*1fc0*/  @!P4 BRA `(.L_x_37) ;  /* 0x000000000004c947 */ /* 0x000fea0003800000 */
[----:B------:R-:W-:Y:S05]  /*1fd0*/  BPT.TRAP 0x1 ;  /* 0x000000040000795c */ /* 0x000fea0000300000 */
.L_x_37:
[----:B------:R-:W-:Y:S05]  /*1fe0*/  BSYNC.RECONVERGENT B0 ;  /* 0x0000000000007941 */ /* 0x000fea0003800200 */
.L_x_36:
[----:B------:R-:W-:Y:S02]  /*1ff0*/  UIADD3 UR6, UPT, UPT, UR5, 0x1, URZ ;  /* 0x0000000105067890 */ /* 0x000fe4000fffe0ff */
[----:B------:R-:W-:Y:S02]  /*2000*/  ULEA UR32, UR5, UR4, 0xf ;  /* 0x0000000405207291 */ /* 0x000fe4000f8e78ff */
[----:B------:R-:W-:Y:S02]  /*2010*/  UISETP.NE.AND UP0, UPT, UR6, 0x3, UPT ;  /* 0x000000030600788c */ /* 0x000fe4000bf05270 */
[----:B------:R-:W-:Y:S02]  /*2020*/  USHF.L.U32 UR58, UR13, 0x8, URZ ;  /* 0x000000080d3a7899 */ /* 0x000fe400080006ff */
[----:B------:R-:W-:Y:S02]  /*2030*/  USEL UR7, URZ, 0x1, UP0 ;  /* 0x00000001ff077887 */ /* 0x000fe40008000000 */
[----:B------:R-:W-:Y:S02]  /*2040*/  USEL UR21, UR6, URZ, UP0 ;  /* 0x000000ff06157287 */ /* 0x000fe40008000000 */
[----:B------:R-:W-:Y:S02]  /*2050*/  ULOP3.LUT UR57, UR57, 0xfefffff8, URZ, 0xc0, !UPT ;  /* 0xfefffff839397892 */ /* 0x000fe4000f8ec0ff */
[----:B------:R-:W-:Y:S01]  /*2060*/  ULEA UR6, UR21, UR4, 0x3 ;  /* 0x0000000415067291 */ /* 0x000fe2000f8e18ff */
[----:B------:R-:W-:Y:S01]  /*2070*/  LOP3.LUT R15, R15, UR7, RZ, 0x3c, !PT ;  /* 0x000000070f0f7c12 */ /* 0x000fe2000f8e3cff */
[----:B------:R-:W-:Y:S01]  /*2080*/  UIADD3 UR56, UPT, UPT, UR32, 0x3300, URZ ;  /* 0x0000330020387890 */ /* 0x000fe2000fffe0ff */
[----:B------:R-:W-:Y:S02]  /*2090*/  UMOV UR22, 0x0 ;  /* 0x0000000000167882 */ /* 0x000fe40000000000 */
[----:B-1----:R-:W-:Y:S01]  /*20a0*/  SHF.L.U32 R2, R15, 0x1f, RZ ;  /* 0x0000001f0f027819 */ /* 0x002fe200000006ff */
[----:B------:R-:W-:Y:S01]  /*20b0*/  UMOV UR23, 0x10000000 ;  /* 0x1000000000177882 */ /* 0x000fe20000000000 */
[----:B------:R-:W-:Y:S02]  /*20c0*/  UIADD3 UR50, UPT, UPT, UR58, 0x40, URZ ;  /* 0x000000403a327890 */ /* 0x000fe4000fffe0ff */
[----:B------:R4:W1:Y:S01]  /*20d0*/  SYNCS.PHASECHK.TRANS64.TRYWAIT P0, [UR6+0x18], R2 ;  /* 0x00001802ff0075a7 */ /* 0x0008620008001106 */
[----:B------:R-:W-:Y:S02]  /*20e0*/  UIADD3 UR6, UP1, UPT, UR46, 0x80, URZ ;  /* 0x000000802e067890 */ /* 0x000fe4000ff3e0ff */
[----:B------:R-:W-:Y:S02]  /*20f0*/  UIADD3 UR48, UPT, UPT, UR32, 0x5300, URZ ;  /* 0x0000530020307890 */ /* 0x000fe4000fffe0ff */
[----:B------:R-:W-:Y:S01]  /*2100*/  UIADD3.X UR7, UPT, UPT, URZ, UR47, URZ, UP1, !UPT ;  /* 0x0000002fff077290 */ /* 0x000fe20008ffe4ff */
[----:B------:R-:W-:Y:S01]  /*2110*/  UMOV UR51, UR59 ;  /* 0x0000003b00337c82 */ /* 0x000fe20008000000 */
[----:B------:R-:W-:Y:S01]  /*2120*/  UMOV UR52, UR60 ;  /* 0x0000003c00347c82 */ /* 0x000fe20008000000 */
[----:B------:R-:W-:Y:S01]  /*2130*/  UMOV UR49, UR57 ;  /* 0x0000003900317c82 */ /* 0x000fe20008000000 */
[----:B------:R-:W-:Y:S02]  /*2140*/  UIADD3 UR42, UPT, UPT, UR58, 0x80, URZ ;  /* 0x000000803a2a7890 */ /* 0x000fe4000fffe0ff */
[----:B------:R-:W-:Y:S03]  /*2150*/  UIADD3 UR40, UPT, UPT, UR32, 0x7300, URZ ;  /* 0x0000730020287890 */ /* 0x000fe6000fffe0ff */
[----:B------:R-:W-:Y:S01]  /*2160*/  UTMALDG.3D.2CTA [UR56], [UR6], desc[UR22] ;  /* 0x00001638060075b4 */ /* 0x000fe20008211000 */
[----:B------:R-:W-:Y:S01]  /*2170*/  UMOV UR43, UR59 ;  /* 0x0000003b002b7c82 */ /* 0x000fe20008000000 */
[----:B------:R-:W-:Y:S01]  /*2180*/  UMOV UR44, UR60 ;  /* 0x0000003c002c7c82 */ /* 0x000fe20008000000 */
[----:B------:R-:W-:Y:S01]  /*2190*/  UMOV UR41, UR57 ;  /* 0x0000003900297c82 */ /* 0x000fe20008000000 */
[----:B------:R-:W-:Y:S02]  /*21a0*/  UIADD3 UR34, UPT, UPT, UR58, 0xc0, URZ ;  /* 0x000000c03a227890 */ /* 0x000fe4000fffe0ff */
[----:B------:R-:W-:Y:S01]  /*21b0*/  UIADD3 UR32, UPT, UPT, UR32, 0x9300, URZ ;  /* 0x0000930020207890 */ /* 0x000fe2000fffe0ff */
[----:B------:R-:W-:Y:S01]  /*21c0*/  UTMALDG.3D.2CTA [UR48], [UR6], desc[UR22] ;  /* 0x00001630060075b4 */ /* 0x000fe20008211000 */
[----:B------:R-:W-:Y:S01]  /*21d0*/  UIADD3 UR14, UP0, UPT, UR46, 0x180, URZ ;  /* 0x000001802e0e7890 */ /* 0x000fe2000ff1e0ff */
[----:B------:R-:W-:Y:S01]  /*21e0*/  UMOV UR35, UR59 ;  /* 0x0000003b00237c82 */ /* 0x000fe20008000000 */
[----:B------:R-:W-:Y:S01]  /*21f0*/  UMOV UR36, UR60 ;  /* 0x0000003c00247c82 */ /* 0x000fe20008000000 */
[----:B------:R-:W-:Y:S01]  /*2200*/  UMOV UR33, UR57 ;  /* 0x0000003900217c82 */ /* 0x000fe20008000000 */
[----:B------:R-:W-:Y:S01]  /*2210*/  UIADD3.X UR15, UPT, UPT, URZ, UR47, URZ, UP0, !UPT ;  /* 0x0000002fff0f7290 */ /* 0x000fe200087fe4ff */
[----:B------:R-:W-:Y:S01]  /*2220*/  UTMALDG.3D.2CTA [UR40], [UR6], desc[UR22] ;  /* 0x00001628060075b4 */ /* 0x000fe20008211000 */
[----:B------:R-:W-:Y:S01]  /*2230*/  UIMAD UR5, UR5, 0x6000, UR4 ;  /* 0x00006000050578a4 */ /* 0x000fe2000f8e0204 */
[----:B------:R-:W-:Y:S01]  /*2240*/  UMOV UR28, UR60 ;  /* 0x0000003c001c7c82 */ /* 0x000fe20008000000 */
[----:B------:R-:W-:Y:S02]  /*2250*/  UMOV UR25, UR57 ;  /* 0x0000003900197c82 */ /* 0x000fe40008000000 */
[----:B------:R-:W-:Y:S01]  /*2260*/  UIADD3 UR24, UPT, UPT, UR5, 0x1b300, URZ ;  /* 0x0001b30005187890 */ /* 0x000fe2000fffe0ff */
[----:B------:R-:W-:Y:S01]  /*2270*/  UMOV UR26, UR58 ;  /* 0x0000003a001a7c82 */ /* 0x000fe20008000000 */
[----:B------:R-:W-:Y:S01]  /*2280*/  UTMALDG.3D.2CTA [UR32], [UR6], desc[UR22] ;  /* 0x00001620060075b4 */ /* 0x000fe20008211000 */
[----:B------:R-:W-:Y:S01]  /*2290*/  UIADD3 UR8, UPT, UPT, UR5, 0x1cb00, URZ ;  /* 0x0001cb0005087890 */ /* 0x000fe2000fffe0ff */
[----:B------:R-:W-:Y:S01]  /*22a0*/  UMOV UR11, UR27 ;  /* 0x0000001b000b7c82 */ /* 0x000fe20008000000 */
[----:B------:R-:W-:Y:S01]  /*22b0*/  UMOV UR12, UR60 ;  /* 0x0000003c000c7c82 */ /* 0x000fe20008000000 */
[----:B------:R-:W-:Y:S01]  /*22c0*/  UMOV UR9, UR57 ;  /* 0x0000003900097c82 */ /* 0x000fe20008000000 */
[----:B------:R-:W-:Y:S01]  /*22d0*/  UMOV UR10, UR50 ;  /* 0x00000032000a7c82 */ /* 0x000fe20008000000 */
[----:B------:R-:W-:Y:S01]  /*22e0*/  UIADD3 UR16, UPT, UPT, UR5, 0x1e300, URZ ;  /* 0x0001e30005107890 */ /* 0x000fe2000fffe0ff */
[----:B------:R-:W-:Y:S01]  /*22f0*/  UTMALDG.3D.2CTA [UR24], [UR14], desc[UR22] ;  /* 0x000016180e0075b4 */ /* 0x000fe20008211000 */
[----:B------:R-:W-:Y:S01]  /*2300*/  UMOV UR19, UR27 ;  /* 0x0000001b00137c82 */ /* 0x000fe20008000000 */
[----:B------:R-:W-:Y:S01]  /*2310*/  UMOV UR20, UR60 ;  /* 0x0000003c00147c82 */ /* 0x000fe20008000000 */
[----:B------:R-:W-:Y:S01]  /*2320*/  UMOV UR17, UR57 ;  /* 0x0000003900117c82 */ /* 0x000fe20008000000 */
[----:B------:R-:W-:Y:S01]  /*2330*/  UMOV UR18, UR42 ;  /* 0x0000002a00127c82 */ /* 0x000fe20008000000 */
[----:B------:R-:W-:Y:S01]  /*2340*/  UIADD3 UR13, UPT, UPT, UR13, 0x1, URZ ;  /* 0x000000010d0d7890 */ /* 0x000fe2000fffe0ff */
[----:B------:R2:W-:Y:S03]  /*2350*/  UTMALDG.3D.2CTA [UR8], [UR14], desc[UR22] ;  /* 0x000016080e0075b4 */ /* 0x0005e60008211000 */
[----:B------:R-:W-:Y:S01]  /*2360*/  UISETP.NE.AND UP0, UPT, UR13, UR29, UPT ;  /* 0x0000001d0d00728c */ /* 0x000fe2000bf05270 */
[----:B------:R4:W-:Y:S01]  /*2370*/  UTMALDG.3D.2CTA [UR16], [UR14], desc[UR22] ;  /* 0x000016100e0075b4 */ /* 0x0009e20008211000 */
[----:B--2---:R-:W-:Y:S01]  /*2380*/  UIADD3 UR8, UPT, UPT, UR5, 0x1fb00, URZ ;  /* 0x0001fb0005087890 */ /* 0x004fe2000fffe0ff */
[----:B------:R-:W-:Y:S02]  /*2390*/  UMOV UR10, UR34 ;  /* 0x00000022000a7c82 */ /* 0x000fe40008000000 */
[----:B------:R-:W-:Y:S06]  /*23a0*/  UMOV UR5, UR21 ;  /* 0x0000001500057c82 */ /* 0x000fec0008000000 */
[----:B------:R4:W-:Y:S02]  /*23b0*/  UTMALDG.3D.2CTA [UR8], [UR14], desc[UR22] ;  /* 0x000016080e0075b4 */ /* 0x0009e40008211000 */
[----:B----4-:R-:W-:Y:S05]  /*23c0*/  BRA.U UP0, `(.L_x_38) ;  /* 0xfffffff900cc7547 */ /* 0x010fea000b83ffff */
.L_x_32:
[----:B-1----:R-:W-:Y:S01]  /*23d0*/  LEA R2, R14, UR4, 0x3 ;  /* 0x000000040e027c11 */ /* 0x002fe2000f8e18ff */
[----:B------:R-:W-:Y:S01]  /*23e0*/  NOP ;  /* 0x0000000000007918 */ /* 0x000fe20000000000 */
[----:B------:R-:W-:Y:S02]  /*23f0*/  SHF.L.U32 R3, R12, 0x1f, RZ ;  /* 0x0000001f0c037819 */ /* 0x000fe400000006ff */
[----:B------:R-:W-:Y:S02]  /*2400*/  LEA R4, R14, UR4, 0x4 ;  /* 0x000000040e047c11 */ /* 0x000fe4000f8e20ff */
[----:B--2---:R-:W1:Y:S02]  /*2410*/  SYNCS.PHASECHK.TRANS64.TRYWAIT P0, [R2+URZ+0x70], R3 ;  /* 0x00007003020075a7 */ /* 0x004e6400080011ff */
[----:B-1----:R-:W-:Y:S05]  /*2420*/  @!P0 BRA `(.L_x_39) ;  /* 0x0000006000e88947 */ /* 0x002fea0003800000 */
.L_x_142:
[----:B------:R-:W2:Y:S01]  /*2430*/  LDS.128 R4, [R4+0x100] ;  /* 0x0001000004047984 */ /* 0x000ea20000000c00 */
[----:B------:R-:W-:Y:S01]  /*2440*/  ISETP.GE.AND P0, PT, R26, 0x1, PT ;  /* 0x000000011a00780c */ /* 0x000fe20003f06270 */
[----:B-1----:R-:W-:Y:S01]  /*2450*/  VIADD R2, R2, 0x80 ;  /* 0x0000008002027836 */ /* 0x002fe20000000000 */
[----:B------:R-:W-:Y:S01]  /*2460*/  @!PT LDS RZ, [RZ] ;  /* 0x00000000fffff984 */ /* 0x000fe20000000800 */
[----:B------:R-:W-:Y:S01]  /*2470*/  @!PT LDS RZ, [RZ] ;  /* 0x00000000fffff984 */ /* 0x000fe20000000800 */
[----:B------:R-:W-:Y:S01]  /*2480*/  @!PT LDS RZ, [RZ] ;  /* 0x00000000fffff984 */ /* 0x000fe20000000800 */
[----:B------:R-:W-:Y:S01]  /*2490*/  @!PT LDS RZ, [RZ] ;  /* 0x00000000fffff984 */ /* 0x000fe20000000800 */
[----:B------:R1:W-:Y:S06]  /*24a0*/  MEMBAR.ALL.CTA ;  /* 0x0000000000007992 */ /* 0x0003ec0000008000 */
[----:B-1----:R-:W1:Y:S01]  /*24b0*/  FENCE.VIEW.ASYNC.S ;  /* 0x00000000000073c6 */ /* 0x002e620000000000 */
[----:B------:R-:W-:-:S04]  /*24c0*/  PRMT R2, RZ, 0x654, R2 ;  /* 0x00000654ff027816 */ /* 0x000fc80000000002 */
[----:B-1----:R1:W-:Y:S01]  /*24d0*/  SYNCS.ARRIVE.TRANS64.RED.A1T0 RZ, [R2+URZ], RZ ;  /* 0x000000ff02ff79a7 */ /* 0x0023e200081004ff */
[----:B--2---:R-:W-:-:S13]  /*24e0*/  LOP3.LUT P2, RZ, R6, 0x1, RZ, 0xc0, !PT ;  /* 0x0000000106ff7812 */ /* 0x004fda000784c0ff */
[----:B------:R-:W-:Y:S01]  /*24f0*/  @P2 SHF.R.U32.HI R3, RZ, 0x10, R5 ;  /* 0x00000010ff032819 */ /* 0x000fe20000011605 */
[----:B------:R-:W-:Y:S01]  /*2500*/  VOTEU.ANY UP0, P2 ;  /* 0x0000000000ff7886 */ /* 0x000fe20001000100 */
[----:B------:R-:W-:Y:S02]  /*2510*/  @P2 MOV R13, R4 ;  /* 0x00000004000d2202 */ /* 0x000fe40000000f00 */
[----:B------:R-:W-:Y:S02]  /*2520*/  @P2 R2UR.BROADCAST UR5, R3 ;  /* 0x00000000030522ca */ /* 0x000fe400008e0000 */
[----:B------:R-:W-:-:S11]  /*2530*/  @P2 LOP3.LUT R11, R5, 0xffff, RZ, 0xc0, !PT ;  /* 0x0000ffff050b2812 */ /* 0x000fd600078ec0ff */
[----:B------:R-:W-:Y:S01]  /*2540*/  @UP0 UMOV UR60, UR5 ;  /* 0x00000005003c0c82 */ /* 0x000fe20008000000 */
[----:B-1----:R-:W-:Y:S05]  /*2550*/  @!P0 BRA `(.L_x_40) ;  /* 0x0000000000b88947 */ /* 0x002fea0003800000 */
[----:B------:R-:W3:Y:S01]  /*2560*/  LDC.64 R4, c[0x0][0xb18] ;  /* 0x0002c600ff047b82 */ /* 0x000ee20000000a00 */
[----:B------:R-:W-:-:S07]  /*2570*/  ISETP.NE.AND P3, PT, R26, 0x1, PT ;  /* 0x000000011a00780c */ /* 0x000fce0003f65270 */
[----:B------:R-:W1:Y:S08]  /*2580*/  LDC.64 R6, c[0x0][0xb10] ;  /* 0x0002c400ff067b82 */ /* 0x000e700000000a00 */
[----:B------:R-:W2:Y:S08]  /*2590*/  LDC R18, c[0x0][0xb20] ;  /* 0x0002c800ff127b82 */ /* 0x000eb00000000800 */
[----:B------:R-:W4:Y:S01]  /*25a0*/  LDC R20, c[0x0][0xb0c] ;  /* 0x0002c300ff147b82 */ /* 0x000f220000000800 */
[----:B---3--:R-:W-:Y:S01]  /*25b0*/  IMAD.HI.U32 R19, R0, R5, RZ ;  /* 0x0000000500137227 */ /* 0x008fe200078e00ff */
[----:B------:R-:W-:-:S03]  /*25c0*/  ISETP.NE.AND P0, PT, R4, 0x1, PT ;  /* 0x000000010400780c */ /* 0x000fc60003f05270 */
[----:B------:R-:W-:-:S03]  /*25d0*/  IMAD.HI.U32 R5, R11, R5, RZ ;  /* 0x000000050b057227 */ /* 0x000fc600078e00ff */
[----:B------:R-:W3:Y:S01]  /*25e0*/  LDC.64 R2, c[0x0][0xb28] ;  /* 0x0002ca00ff027b82 */ /* 0x000ee20000000a00 */
[----:B-1----:R-:W-:-:S04]  /*25f0*/  IMAD.HI.U32 R22, R9, R6, RZ ;  /* 0x0000000609167227 */ /* 0x002fc800078e00ff */
[----:B------:R-:W-:Y:S01]  /*2600*/  IMAD.HI.U32 R24, R13, R6, RZ ;  /* 0x000000060d187227 */ /* 0x000fe200078e00ff */
[----:B------:R-:W-:Y:S02]  /*2610*/  SHF.R.U32.HI R22, RZ, R7, R22 ;  /* 0x00000007ff167219 */ /* 0x000fe40000011616 */
[-C--:B--2---:R-:W-:Y:S02]  /*2620*/  SHF.R.U32.HI R19, RZ, R18.reuse, R19 ;  /* 0x00000012ff137219 */ /* 0x084fe40000011613 */
[----:B------:R-:W-:Y:S02]  /*2630*/  SHF.R.U32.HI R18, RZ, R18, R5 ;  /* 0x00000012ff127219 */ /* 0x000fe40000011605 */
[----:B------:R-:W-:Y:S02]  /*2640*/  SEL R19, R0, R19, !P0 ;  /* 0x0000001300137207 */ /* 0x000fe40004000000 */
[----:B------:R-:W-:Y:S02]  /*2650*/  SHF.R.U32.HI R24, RZ, R7, R24 ;  /* 0x00000007ff187219 */ /* 0x000fe40000011618 */
[----:B----4-:R-:W-:-:S02]  /*2660*/  ISETP.NE.AND P1, PT, R20, 0x1, PT ;  /* 0x000000011400780c */ /* 0x010fc40003f25270 */
[----:B------:R-:W-:Y:S02]  /*2670*/  SEL R5, R11, R18, !P0 ;  /* 0x000000120b057207 */ /* 0x000fe40004000000 */
[----:B------:R-:W-:Y:S02]  /*2680*/  SEL R21, R9, R22, !P1 ;  /* 0x0000001609157207 */ /* 0x000fe40004800000 */
[----:B------:R-:W-:Y:S01]  /*2690*/  SEL R7, R13, R24, !P1 ;  /* 0x000000180d077207 */ /* 0x000fe20004800000 */
[----:B---3--:R-:W-:-:S04]  /*26a0*/  IMAD.HI.U32 R22, R19, R2, RZ ;  /* 0x0000000213167227 */ /* 0x008fc800078e00ff */
[----:B------:R-:W-:Y:S01]  /*26b0*/  IMAD.HI.U32 R6, R21, R2, RZ ;  /* 0x0000000215067227 */ /* 0x000fe200078e00ff */
[----:B------:R-:W-:-:S04]  /*26c0*/  @P3 SHF.R.U32.HI R19, RZ, R3, R22 ;  /* 0x00000003ff133219 */ /* 0x000fc80000011616 */
        /* <DEDUP_REMOVED lines=8> */
[----:B------:R-:W-:-:S04]  /*2750*/  @!P0 IMAD.HI.U32 R18, R7, R2, RZ ;  /* 0x0000000207128227 */ /* 0x000fc800078e00ff */
[----:B------:R-:W-:Y:S01]  /*2760*/  IMAD.MOV R2, RZ, RZ, -R6 ;  /* 0x000000ffff027224 */ /* 0x000fe200078e0a06 */
[----:B------:R-:W-:-:S03]  /*2770*/  @!P0 SHF.R.U32.HI R18, RZ, R3, R18 ;  /* 0x00000003ff128219 */ /* 0x000fc60000011612 */
[----:B------:R-:W-:Y:S01]  /*2780*/  IMAD R2, R26, R2, R5 ;  /* 0x000000021a027224 */ /* 0x000fe200078e0205 */
[----:B------:R-:W-:Y:S02]  /*2790*/  @!P0 SEL R3, R7, R18, !P3 ;  /* 0x0000001207038207 */ /* 0x000fe40005800000 */
[----:B------:R-:W-:-:S03]  /*27a0*/  IADD3 R18, PT, PT, -R5, RZ, RZ ;  /* 0x000000ff05127210 */ /* 0x000fc60007ffe1ff */
[--C-:B------:R-:W-:Y:S02]  /*27b0*/  @!P0 IMAD.IADD R6, R6, 0x1, -R3.reuse ;  /* 0x0000000106068824 */ /* 0x100fe400078e0a03 */
[----:B------:R-:W-:Y:S01]  /*27c0*/  @!P0 IMAD R3, R2, R21, R3 ;  /* 0x0000001502038224 */ /* 0x000fe200078e0203 */
[----:B------:R-:W-:Y:S01]  /*27d0*/  IADD3 R2, PT, PT, -R7, RZ, RZ ;  /* 0x000000ff07027210 */ /* 0x000fe20007ffe1ff */
[----:B------:R-:W-:Y:S02]  /*27e0*/  @!P0 IMAD R5, R26, R6, R7 ;  /* 0x000000061a058224 */ /* 0x000fe400078e0207 */
[----:B------:R-:W-:Y:S02]  /*27f0*/  IMAD R11, R4, R18, R11 ;  /* 0x00000012040b7224 */ /* 0x000fe400078e020b */
[----:B------:R-:W-:Y:S02]  /*2800*/  @!P0 IMAD.MOV.U32 R7, RZ, RZ, R3 ;  /* 0x000000ffff078224 */ /* 0x000fe400078e0003 */
[----:B------:R-:W-:-:S02]  /*2810*/  IMAD R2, R20, R2, R13 ;  /* 0x0000000214027224 */ /* 0x000fc400078e020d */
[----:B------:R-:W-:Y:S02]  /*2820*/  IMAD R11, R5, R4, R11 ;  /* 0x00000004050b7224 */ /* 0x000fe400078e020b */
[----:B------:R-:W-:Y:S02]  /*2830*/  IMAD R13, R7, R20, R2 ;  /* 0x00000014070d7224 */ /* 0x000fe400078e0202 */
.L_x_40:
[----:B------:R-:W1:Y:S02]  /*2840*/  LDCU UR5, c[0x0][0xb30] ;  /* 0x00016600ff0577ac */ /* 0x000e640008000800 */
[----:B-1----:R-:W-:-:S09]  /*2850*/  UISETP.NE.AND UP0, UPT, UR5, 0x1, UPT ;  /* 0x000000010500788c */ /* 0x002fd2000bf05270 */
[----:B------:R-:W-:Y:S05]  /*2860*/  BRA.U UP0, `(.L_x_41) ;  /* 0x0000000100407547 */ /* 0x000fea000b800000 */
[----:B------:R-:W1:Y:S08]  /*2870*/  LDC.64 R4, c[0x0][0xb10] ;  /* 0x0002c400ff047b82 */ /* 0x000e700000000a00 */
[----:B------:R-:W2:Y:S08]  /*2880*/  LDC.64 R2, c[0x0][0xb18] ;  /* 0x0002c600ff027b82 */ /* 0x000eb00000000a00 */
[----:B------:R-:W4:Y:S08]  /*2890*/  LDC R6, c[0x0][0xb20] ;  /* 0x0002c800ff067b82 */ /* 0x000f300000000800 */
[----:B------:R-:W3:Y:S01]  /*28a0*/  LDC R18, c[0x0][0xb0c] ;  /* 0x0002c300ff127b82 */ /* 0x000ee20000000800 */
[----:B-1----:R-:W-:-:S05]  /*28b0*/  IMAD.HI.U32 R4, R13, R4, RZ ;  /* 0x000000040d047227 */ /* 0x002fca00078e00ff */
[----:B------:R-:W-:Y:S01]  /*28c0*/  SHF.R.U32.HI R4, RZ, R5, R4 ;  /* 0x00000005ff047219 */ /* 0x000fe20000011604 */
[----:B--2---:R-:W-:Y:S01]  /*28d0*/  IMAD.HI.U32 R3, R11, R3, RZ ;  /* 0x000000030b037227 */ /* 0x004fe200078e00ff */
[----:B------:R-:W-:-:S04]  /*28e0*/  ISETP.NE.AND P0, PT, R2, 0x1, PT ;  /* 0x000000010200780c */ /* 0x000fc80003f05270 */
[----:B----4-:R-:W-:-:S04]  /*28f0*/  SHF.R.U32.HI R6, RZ, R6, R3 ;  /* 0x00000006ff067219 */ /* 0x010fc80000011603 */
[----:B------:R-:W-:Y:S02]  /*2900*/  SEL R3, R11, R6, !P0 ;  /* 0x000000060b037207 */ /* 0x000fe40004000000 */
[----:B---3--:R-:W-:-:S04]  /*2910*/  ISETP.NE.AND P1, PT, R18, 0x1, PT ;  /* 0x000000011200780c */ /* 0x008fc80003f25270 */
[----:B------:R-:W-:-:S05]  /*2920*/  SEL R4, R13, R4, !P1 ;  /* 0x000000040d047207 */ /* 0x000fca0004800000 */
[----:B------:R-:W-:Y:S02]  /*2930*/  IMAD.IADD R5, R3, 0x1, -R4 ;  /* 0x0000000103057824 */ /* 0x000fe400078e0a04 */
[----:B------:R-:W-:Y:S02]  /*2940*/  IMAD.IADD R3, R4, 0x1, -R3 ;  /* 0x0000000104037824 */ /* 0x000fe400078e0a03 */
[----:B------:R-:W-:Y:S02]  /*2950*/  IMAD R13, R5, R18, R13 ;  /* 0x00000012050d7224 */ /* 0x000fe400078e020d */
[----:B------:R-:W-:-:S07]  /*2960*/  IMAD R11, R3, R2, R11 ;  /* 0x00000002030b7224 */ /* 0x000fce00078e020b */
.L_x_41:
[----:B------:R-:W-:Y:S01]  /*2970*/  VIADD R14, R14, 0x1 ;  /* 0x000000010e0e7836 */ /* 0x000fe20000000000 */
[----:B------:R-:W-:Y:S01]  /*2980*/  PLOP3.LUT P1, PT, PT, PT, PT, 0x80, 0x8 ;  /* 0x000000000008781c */ /* 0x000fe20003f2f070 */
[----:B------:R-:W-:Y:S02]  /*2990*/  IMAD.IADD R21, R13, 0x1, R60 ;  /* 0x000000010d157824 */ /* 0x000fe400078e023c */
[----:B------:R-:W-:Y:S01]  /*29a0*/  IMAD.IADD R20, R11, 0x1, R58 ;  /* 0x000000010b147824 */ /* 0x000fe200078e023a */
[----:B------:R-:W-:-:S04]  /*29b0*/  ISETP.NE.AND P0, PT, R14, 0x2, PT ;  /* 0x000000020e00780c */ /* 0x000fc80003f05270 */
[----:B------:R-:W-:Y:S02]  /*29c0*/  SEL R3, RZ, 0x1, P0 ;  /* 0x00000001ff037807 */ /* 0x000fe40000000000 */
[----:B------:R-:W-:Y:S02]  /*29d0*/  SEL R14, R14, RZ, P0 ;  /* 0x000000ff0e0e7207 */ /* 0x000fe40000000000 */
[----:B------:R-:W-:Y:S01]  /*29e0*/  LOP3.LUT R12, R12, R3, RZ, 0x3c, !PT ;  /* 0x000000030c0c7212 */ /* 0x000fe200078e3cff */
[----:B------:R-:W-:Y:S06]  /*29f0*/  @P2 BRA `(.L_x_42) ;  /* 0xffffffec00582947 */ /* 0x000fec000383ffff */
[----:B------:R-:W-:Y:S01]  /*2a00*/  UIADD3 UR6, UPT, UPT, UR4, 0x18, URZ ;  /* 0x0000001804067890 */ /* 0x000fe2000fffe0ff */
[----:B------:R-:W-:-:S03]  /*2a10*/  SHF.L.U32 R3, R15, 0x1f, RZ ;  /* 0x0000001f0f037819 */ /* 0x000fc600000006ff */
[----:B------:R-:W-:-:S09]  /*2a20*/  ULEA UR4, UR21, UR6, 0x3 ;  /* 0x0000000615047291 */ /* 0x000fd2000f8e18ff */
[----:B------:R-:W1:Y:S02]  /*2a30*/  SYNCS.PHASECHK.TRANS64.TRYWAIT P0, [UR4], R3 ;  /* 0x00000003ff0075a7 */ /* 0x000e640008001104 */
[----:B-1----:R-:W-:Y:S05]  /*2a40*/  @!P0 BRA `(.L_x_43) ;  /* 0x0000005c00748947 */ /* 0x002fea0003800000 */
.L_x_144:
[----:B------:R-:W-:-:S04]  /*2a50*/  UIADD3 UR4, UPT, UPT, UR21, 0x1, URZ ;  /* 0x0000000115047890 */ /* 0x000fc8000fffe0ff */
[----:B------:R-:W-:-:S04]  /*2a60*/  UISETP.NE.AND UP0, UPT, UR4, 0x3, UPT ;  /* 0x000000030400788c */ /* 0x000fc8000bf05270 */
[----:B------:R-:W-:Y:S02]  /*2a70*/  USEL UR7, URZ, 0x1, UP0 ;  /* 0x00000001ff077887 */ /* 0x000fe40008000000 */
[----:B------:R-:W-:-:S04]  /*2a80*/  USEL UR4, UR4, URZ, UP0 ;  /* 0x000000ff04047287 */ /* 0x000fc80008000000 */
[----:B------:R-:W-:Y:S01]  /*2a90*/  ULEA UR5, UR4, UR6, 0x3 ;  /* 0x0000000604057291 */ /* 0x000fe2000f8e18ff */
[----:B------:R-:W-:-:S04]  /*2aa0*/  LOP3.LUT R15, R15, UR7, RZ, 0x3c, !PT ;  /* 0x000000070f0f7c12 */ /* 0x000fc8000f8e3cff */
[----:B-1----:R-:W-:-:S04]  /*2ab0*/  SHF.L.U32 R3, R15, 0x1f, RZ ;  /* 0x0000001f0f037819 */ /* 0x002fc800000006ff */
[----:B------:R-:W1:Y:S02]  /*2ac0*/  SYNCS.PHASECHK.TRANS64.TRYWAIT P0, [UR5], R3 ;  /* 0x00000003ff0075a7 */ /* 0x000e640008001105 */
[----:B-1----:R-:W-:Y:S05]  /*2ad0*/  @!P0 BRA `(.L_x_44) ;  /* 0x0000005c00688947 */ /* 0x002fea0003800000 */
.L_x_146:
[----:B------:R-:W-:-:S04]  /*2ae0*/  UIADD3 UR4, UPT, UPT, UR4, 0x1, URZ ;  /* 0x0000000104047890 */ /* 0x000fc8000fffe0ff */
[----:B------:R-:W-:-:S04]  /*2af0*/  UISETP.NE.AND UP0, UPT, UR4, 0x3, UPT ;  /* 0x000000030400788c */ /* 0x000fc8000bf05270 */
[----:B------:R-:W-:Y:S02]  /*2b00*/  USEL UR5, URZ, 0x1, UP0 ;  /* 0x00000001ff057887 */ /* 0x000fe40008000000 */
[----:B------:R-:W-:-:S04]  /*2b10*/  USEL UR4, UR4, URZ, UP0 ;  /* 0x000000ff04047287 */ /* 0x000fc80008000000 */
[----:B------:R-:W-:Y:S01]  /*2b20*/  ULEA UR4, UR4, UR6, 0x3 ;  /* 0x0000000604047291 */ /* 0x000fe2000f8e18ff */
[----:B-1----:R-:W-:-:S04]  /*2b30*/  LOP3.LUT R3, R15, UR5, RZ, 0x3c, !PT ;  /* 0x000000050f037c12 */ /* 0x002fc8000f8e3cff */
[----:B------:R-:W-:Y:S01]  /*2b40*/  SHF.L.U32 R3, R3, 0x1f, RZ ;  /* 0x0000001f03037819 */ /* 0x000fe200000006ff */
[----:B---3--:R-:W-:-:S07]  /*2b50*/  IMAD.U32 R0, RZ, RZ, UR4 ;  /* 0x00000004ff007e24 */ /* 0x008fce000f8e00ff */
.L_x_45:
[----:B-1----:R1:W2:Y:S02]  /*2b60*/  SYNCS.PHASECHK.TRANS64.TRYWAIT P0, [R0+URZ], R3 ;  /* 0x00000003000075a7 */ /* 0x0022a400080011ff */
[----:B--2---:R-:W-:Y:S05]  /*2b70*/  @!P0 NANOSLEEP.SYNCS 0x989680 ;  /* 0x009896800000895d */ /* 0x004fea0003900000 */
[----:B------:R-:W2:Y:S02]  /*2b80*/  @!P0 SYNCS.PHASECHK.TRANS64 P0, [R0+URZ], R3 ;  /* 0x00000003000085a7 */ /* 0x000ea400080010ff */
[----:B--2---:R-:W-:Y:S05]  /*2b90*/  @P0 EXIT ;  /* 0x000000000000094d */ /* 0x004fea0003800000 */
[----:B------:R-:W-:Y:S05]  /*2ba0*/  BRA `(.L_x_45) ;  /* 0xfffffffc00ec7947 */ /* 0x000fea000383ffff */
.L_x_22:
[----:B------:R-:W-:-:S04]  /*2bb0*/  UISETP.NE.AND UP1, UPT, UR37, URZ, UPT ;  /* 0x000000ff2500728c */ /* 0x000fc8000bf25270 */
[----:B------:R-:W-:-:S09]  /*2bc0*/  UISETP.NE.OR UP1, UPT, UR10, 0x1, UP1 ;  /* 0x000000010a00788c */ /* 0x000fd20008f25670 */
[----:B------:R-:W-:Y:S05]  /*2bd0*/  BRA.U UP1, `(.L_x_46) ;  /* 0x00000005014c7547 */ /* 0x000fea000b800000 */
[----:B------:R-:W-:Y:S01]  /*2be0*/  HFMA2 R11, -RZ, RZ, 0, 0 ;  /* 0x00000000ff0b7431 */ /* 0x000fe200000001ff */
[----:B------:R-:W-:Y:S01]  /*2bf0*/  ISETP.GE.U32.AND P2, PT, R10, 0x2, PT ;  /* 0x000000020a00780c */ /* 0x000fe20003f46070 */
[----:B------:R-:W-:Y:S01]  /*2c00*/  IMAD.MOV.U32 R12, RZ, RZ, 0x1 ;  /* 0x00000001ff0c7424 */ /* 0x000fe200078e00ff */
[----:B------:R-:W-:Y:S01]  /*2c10*/  CS2R R8, SRZ ;  /* 0x0000000000087805 */ /* 0x000fe2000001ff00 */
[----:B------:R-:W-:Y:S01]  /*2c20*/  IMAD.MOV.U32 R3, RZ, RZ, RZ ;  /* 0x000000ffff037224 */ /* 0x000fe200078e00ff */
[----:B------:R-:W-:Y:S01]  /*2c30*/  UMOV UR4, 0x400 ;  /* 0x0000040000047882 */ /* 0x000fe20000000000 */
[----:B------:R-:W-:Y:S01]  /*2c40*/  UMOV UR5, URZ ;  /* 0x000000ff00057c82 */ /* 0x000fe20008000000 */
[----:B------:R-:W-:-:S12]  /*2c50*/  ULEA UR37, UR37, UR4, 0x18 ;  /* 0x0000000425257291 */ /* 0x000fd8000f8ec0ff */
.L_x_50:
[----:B------:R-:W-:Y:S02]  /*2c60*/  LEA R0, R3, UR37, 0x3 ;  /* 0x0000002503007c11 */ /* 0x000fe4000f8e18ff */
[----:B------:R-:W-:-:S03]  /*2c70*/  SHF.L.U32 R5, R8, 0x1f, RZ ;  /* 0x0000001f08057819 */ /* 0x000fc600000006ff */
[----:B------:R-:W-:Y:S01]  /*2c80*/  VIADD R4, R0, 0xe0 ;  /* 0x000000e000047836 */ /* 0x000fe20000000000 */
[----:B------:R-:W1:Y:S02]  /*2c90*/  SYNCS.PHASECHK.TRANS64.TRYWAIT P0, [R0+URZ+0xd0], R5 ;  /* 0x0000d005000075a7 */ /* 0x000e6400080011ff */
[----:B-1----:R-:W-:Y:S05]  /*2ca0*/  @!P0 BRA `(.L_x_47) ;  /* 0x0000005c000c8947 */ /* 0x002fea0003800000 */
.L_x_147:
[----:B------:R-:W-:Y:S01]  /*2cb0*/  ULEA UR4, UR5, UR37, 0x3 ;  /* 0x0000002505047291 */ /* 0x000fe2000f8e18ff */
[----:B------:R-:W-:Y:S01]  /*2cc0*/  PRMT R4, RZ, 0x654, R4 ;  /* 0x00000654ff047816 */ /* 0x000fe20000000004 */
[----:B-1----:R-:W-:Y:S01]  /*2cd0*/  @!P2 IMAD.MOV.U32 R5, RZ, RZ, 0x10 ;  /* 0x00000010ff05a424 */ /* 0x002fe200078e00ff */
[----:B------:R-:W-:Y:S01]  /*2ce0*/  SHF.L.U32 R7, R12, 0x1f, RZ ;  /* 0x0000001f0c077819 */ /* 0x000fe200000006ff */
[----:B------:R-:W-:Y:S01]  /*2cf0*/  UIADD3 UR6, UPT, UPT, UR4, 0x70, URZ ;  /* 0x0000007004067890 */ /* 0x000fe2000fffe0ff */
[----:B------:R1:W-:Y:S05]  /*2d00*/  SYNCS.ARRIVE.TRANS64.RED.A1T0 RZ, [R4+URZ], RZ ;  /* 0x000000ff04ff79a7 */ /* 0x0003ea00081004ff */
[----:B------:R-:W-:Y:S01]  /*2d10*/  IMAD.U32 R13, RZ, RZ, UR6 ;  /* 0x00000006ff0d7e24 */ /* 0x000fe2000f8e00ff */
[----:B------:R-:W2:Y:S04]  /*2d20*/  SYNCS.PHASECHK.TRANS64.TRYWAIT P0, [UR4+0x80], R7 ;  /* 0x00008007ff0075a7 */ /* 0x000ea80008001104 */
[----:B------:R-:W-:Y:S01]  /*2d30*/  PRMT R13, R10, 0x654, R13 ;  /* 0x000006540a0d7816 */ /* 0x000fe2000000000d */
[----:B-12---:R-:W-:Y:S06]  /*2d40*/  @!P0 BRA `(.L_x_48) ;  /* 0x0000005800f88947 */ /* 0x006fec0003800000 */
.L_x_149:
[----:B------:R-:W-:Y:S01]  /*2d50*/  ULEA UR6, UR5, UR37, 0x4 ;  /* 0x0000002505067291 */ /* 0x000fe2000f8e20ff */
[----:B------:R-:W-:Y:S01]  /*2d60*/  SEL R2, R13, R2, !P2 ;  /* 0x000000020d027207 */ /* 0x000fe20005000000 */
[----:B------:R-:W-:Y:S01]  /*2d70*/  UIADD3 UR7, UPT, UPT, UR4, 0x70, URZ ;  /* 0x0000007004077890 */ /* 0x000fe2000fffe0ff */
[----:B-1----:R-:W-:Y:S01]  /*2d80*/  LEA R0, R11, UR37, 0x3 ;  /* 0x000000250b007c11 */ /* 0x002fe2000f8e18ff */
[----:B------:R-:W-:Y:S01]  /*2d90*/  UIADD3 UR6, UPT, UPT, UR6, 0x100, URZ ;  /* 0x0000010006067890 */ /* 0x000fe2000fffe0ff */
[----:B------:R1:W-:Y:S01]  /*2da0*/  @!P2 SYNCS.ARRIVE.TRANS64.RED RZ, [R2+URZ], R5 ;  /* 0x0000000502ffa9a7 */ /* 0x0003e200080004ff */
[----:B------:R-:W-:Y:S01]  /*2db0*/  UIADD3 UR4, UPT, UPT, UR5, 0x1, URZ ;  /* 0x0000000105047890 */ /* 0x000fe2000fffe0ff */
[----:B------:R-:W-:-:S03]  /*2dc0*/  VIADD R3, R3, 0x1 ;  /* 0x0000000103037836 */ /* 0x000fc60000000000 */
[----:B------:R-:W-:Y:S02]  /*2dd0*/  UISETP.NE.AND UP0, UPT, UR4, 0x2, UPT ;  /* 0x000000020400788c */ /* 0x000fe4000bf05270 */
[----:B------:R-:W-:Y:S01]  /*2de0*/  ISETP.NE.AND P0, PT, R3, 0x2, PT ;  /* 0x000000020300780c */ /* 0x000fe20003f05270 */
[----:B------:R-:W-:Y:S06]  /*2df0*/  UGETNEXTWORKID.BROADCAST [UR6], [UR7] ;  /* 0x00000000060073ca */ /* 0x000fec0008000100 */
[----:B------:R-:W-:Y:S02]  /*2e00*/  USEL UR6, URZ, 0x1, UP0 ;  /* 0x00000001ff067887 */ /* 0x000fe40008000000 */
[----:B------:R-:W-:-:S04]  /*2e10*/  USEL UR5, UR4, URZ, UP0 ;  /* 0x000000ff04057287 */ /* 0x000fc80008000000 */
[----:B------:R-:W-:Y:S02]  /*2e20*/  LOP3.LUT R12, R12, UR6, RZ, 0x3c, !PT ;  /* 0x000000060c0c7c12 */ /* 0x000fe4000f8e3cff */
[----:B-1----:R-:W-:-:S04]  /*2e30*/  SHF.L.U32 R5, R9, 0x1f, RZ ;  /* 0x0000001f09057819 */ /* 0x002fc800000006ff */
[----:B------:R-:W1:Y:S02]  /*2e40*/  SYNCS.PHASECHK.TRANS64.TRYWAIT P1, [R0+URZ+0x70], R5 ;  /* 0x00007005000075a7 */ /* 0x000e6400080211ff */
[----:B-1----:R-:W-:Y:S05]  /*2e50*/  @!P1 BRA `(.L_x_49) ;  /* 0x0000005800cc9947 */ /* 0x002fea0003800000 */
.L_x_150:
[----:B------:R-:W-:Y:S01]  /*2e60*/  LEA R4, R11, UR37, 0x4 ;  /* 0x000000250b047c11 */ /* 0x000fe2000f8e20ff */
[----:B-1----:R-:W-:Y:S01]  /*2e70*/  VIADD R0, R0, 0x80 ;  /* 0x0000008000007836 */ /* 0x002fe20000000000 */
[----:B------:R-:W-:Y:S01]  /*2e80*/  SEL R3, R3, RZ, P0 ;  /* 0x000000ff03037207 */ /* 0x000fe20000000000 */
[----:B------:R-:W-:-:S03]  /*2e90*/  VIADD R11, R11, 0x1 ;  /* 0x000000010b0b7836 */ /* 0x000fc60000000000 */
[----:B------:R-:W1:Y:S01]  /*2ea0*/  LDS.128 R4, [R4+0x100] ;  /* 0x0001000004047984 */ /* 0x000e620000000c00 */
[----:B------:R-:W-:Y:S02]  /*2eb0*/  PRMT R0, RZ, 0x654, R0 ;  /* 0x00000654ff007816 */ /* 0x000fe40000000000 */
[C---:B------:R-:W-:Y:S01]  /*2ec0*/  ISETP.NE.AND P1, PT, R11.reuse, 0x2, PT ;  /* 0x000000020b00780c */ /* 0x040fe20003f25270 */
[----:B------:R-:W-:Y:S01]  /*2ed0*/  @!PT LDS RZ, [RZ] ;  /* 0x00000000fffff984 */ /* 0x000fe20000000800 */
[----:B------:R-:W-:Y:S01]  /*2ee0*/  @!PT LDS RZ, [RZ] ;  /* 0x00000000fffff984 */ /* 0x000fe20000000800 */
[----:B------:R-:W-:Y:S01]  /*2ef0*/  @!PT LDS RZ, [RZ] ;  /* 0x00000000fffff984 */ /* 0x000fe20000000800 */
[----:B------:R-:W-:Y:S01]  /*2f00*/  @!PT LDS RZ, [RZ] ;  /* 0x00000000fffff984 */ /* 0x000fe20000000800 */
[----:B------:R2:W-:Y:S06]  /*2f10*/  MEMBAR.ALL.CTA ;  /* 0x0000000000007992 */ /* 0x0005ec0000008000 */
[----:B--2---:R-:W2:Y:S01]  /*2f20*/  FENCE.VIEW.ASYNC.S ;  /* 0x00000000000073c6 */ /* 0x004ea20000000000 */
[----:B------:R-:W-:Y:S01]  /*2f30*/  SEL R11, R11, RZ, P1 ;  /* 0x000000ff0b0b7207 */ /* 0x000fe20000800000 */
[----:B--2---:R2:W-:Y:S01]  /*2f40*/  SYNCS.ARRIVE.TRANS64.RED.A1T0 RZ, [R0+URZ], RZ ;  /* 0x000000ff00ff79a7 */ /* 0x0045e200081004ff */
[----:B-1----:R-:W-:-:S02]  /*2f50*/  LOP3.LUT P3, RZ, R6, 0x1, RZ, 0xc0, !PT ;  /* 0x0000000106ff7812 */ /* 0x002fc4000786c0ff */
[----:B------:R-:W-:-:S04]  /*2f60*/  SEL R5, RZ, 0x1, P0 ;  /* 0x00000001ff057807 */ /* 0x000fc80000000000 */
[----:B------:R-:W-:Y:S02]  /*2f70*/  LOP3.LUT R8, R8, R5, RZ, 0x3c, !PT ;  /* 0x0000000508087212 */ /* 0x000fe400078e3cff */
[----:B--2---:R-:W-:-:S04]  /*2f80*/  SEL R0, RZ, 0x1, P1 ;  /* 0x00000001ff007807 */ /* 0x004fc80000800000 */
[----:B------:R-:W-:Y:S01]  /*2f90*/  LOP3.LUT R9, R9, R0, RZ, 0x3c, !PT ;  /* 0x0000000009097212 */ /* 0x000fe200078e3cff */
[----:B------:R-:W-:Y:S06]  /*2fa0*/  @P3 BRA `(.L_x_50) ;  /* 0xfffffffc002c3947 */ /* 0x000fec000383ffff */
[----:B------:R-:W-:Y:S01]  /*2fb0*/  ULEA UR4, UR5, UR37, 0x3 ;  /* 0x0000002505047291 */ /* 0x000fe2000f8e18ff */
[----:B------:R-:W-:-:S08]  /*2fc0*/  SHF.L.U32 R3, R12, 0x1f, RZ ;  /* 0x0000001f0c037819 */ /* 0x000fd000000006ff */
[----:B------:R-:W1:Y:S02]  /*2fd0*/  SYNCS.PHASECHK.TRANS64 P0, [UR4+0x80], R3 ;  /* 0x00008003ff0075a7 */ /* 0x000e640008001004 */
[----:B-1----:R-:W-:Y:S05]  /*2fe0*/  @P0 BRA `(.L_x_51) ;  /* 0x0000000000080947 */ /* 0x002fea0003800000 */
[----:B------:R-:W1:Y:S02]  /*2ff0*/  SYNCS.PHASECHK.TRANS64.TRYWAIT P0, [UR4+0x80], R3 ;  /* 0x00008003ff0075a7 */ /* 0x000e640008001104 */
[----:B-1----:R-:W-:Y:S05]  /*3000*/  @!P0 BRA `(.L_x_52) ;  /* 0x0000005800748947 */ /* 0x002fea0003800000 */
.L_x_51:
[----:B------:R-:W-:-:S04]  /*3010*/  UIADD3 UR6, UPT, UPT, UR5, 0x1, URZ ;  /* 0x0000000105067890 */ /* 0x000fc8000fffe0ff */
[----:B------:R-:W-:-:S04]  /*3020*/  UISETP.NE.AND UP0, UPT, UR6, 0x2, UPT ;  /* 0x000000020600788c */ /* 0x000fc8000bf05270 */
[----:B------:R-:W-:Y:S02]  /*3030*/  USEL UR7, URZ, 0x1, UP0 ;  /* 0x00000001ff077887 */ /* 0x000fe40008000000 */
[----:B------:R-:W-:-:S04]  /*3040*/  USEL UR6, UR6, URZ, UP0 ;  /* 0x000000ff06067287 */ /* 0x000fc80008000000 */
[----:B------:R-:W-:Y:S01]  /*3050*/  ULEA UR6, UR6, UR37, 0x3 ;  /* 0x0000002506067291 */ /* 0x000fe2000f8e18ff */
[----:B-1----:R-:W-:-:S04]  /*3060*/  LOP3.LUT R3, R12, UR7, RZ, 0x3c, !PT ;  /* 0x000000070c037c12 */ /* 0x002fc8000f8e3cff */
[----:B------:R-:W-:-:S04]  /*3070*/  SHF.L.U32 R0, R3, 0x1f, RZ ;  /* 0x0000001f03007819 */ /* 0x000fc800000006ff */
[----:B------:R-:W1:Y:S02]  /*3080*/  SYNCS.PHASECHK.TRANS64 P0, [UR6+0x80], R0 ;  /* 0x00008000ff0075a7 */ /* 0x000e640008001006 */
[----:B-1----:R-:W-:Y:S05]  /*3090*/  @P0 EXIT ;  /* 0x000000000000094d */ /* 0x002fea0003800000 */
[----:B------:R-:W-:Y:S02]  /*30a0*/  SHF.L.U32 R3, R3, 0x1f, RZ ;  /* 0x0000001f03037819 */ /* 0x000fe400000006ff */
[----:B------:R-:W-:-:S07]  /*30b0*/  MOV R0, UR6 ;  /* 0x0000000600007c02 */ /* 0x000fce0008000f00 */
.L_x_53:
[----:B-1----:R1:W2:Y:S02]  /*30c0*/  SYNCS.PHASECHK.TRANS64.TRYWAIT P0, [R0+URZ+0x80], R3 ;  /* 0x00008003000075a7 */ /* 0x0022a400080011ff */
[----:B--2---:R-:W-:Y:S05]  /*30d0*/  @!P0 NANOSLEEP.SYNCS 0x989680 ;  /* 0x009896800000895d */ /* 0x004fea0003900000 */
[----:B------:R-:W2:Y:S02]  /*30e0*/  @!P0 SYNCS.PHASECHK.TRANS64 P0, [R0+URZ+0x80], R3 ;  /* 0x00008003000085a7 */ /* 0x000ea400080010ff */
[----:B--2---:R-:W-:Y:S05]  /*30f0*/  @P0 EXIT ;  /* 0x000000000000094d */ /* 0x004fea0003800000 */
[----:B------:R-:W-:Y:S05]  /*3100*/  BRA `(.L_x_53) ;  /* 0xfffffffc00ec7947 */ /* 0x000fea000383ffff */
.L_x_46:
[----:B------:R-:W-:Y:S05]  /*3110*/  BRA.U UP4, `(.L_x_54) ;  /* 0x0000001904447547 */ /* 0x000fea000b800000 */
[----:B------:R-:W-:Y:S01]  /*3120*/  UMOV UR5, 0x40 ;  /* 0x0000004000057882 */ /* 0x000fe20000000000 */
[----:B------:R-:W-:Y:S01]  /*3130*/  NOP ;  /* 0x0000000000007918 */ /* 0x000fe20000000000 */
[----:B------:R-:W-:Y:S01]  /*3140*/  ULEA UR5, UR37, UR5, 0x18 ;  /* 0x0000000525057291 */ /* 0x000fe2000f8ec0ff */
[----:B------:R-:W-:Y:S02]  /*3150*/  UMOV UR4, 0x400 ;  /* 0x0000040000047882 */ /* 0x000fe40000000000 */
[----:B------:R-:W-:-:S06]  /*3160*/  ULEA UR37, UR37, UR4, 0x18 ;  /* 0x0000000425257291 */ /* 0x000fcc000f8ec0ff */
[----:B------:R-:W1:Y:S02]  /*3170*/  LDS.U8 R2, [UR5+0x1c] ;  /* 0x00001c05ff027984 */ /* 0x000e640008000000 */
[----:B-1----:R-:W-:-:S13]  /*3180*/  ISETP.NE.AND P0, PT, R2, RZ, PT ;  /* 0x000000ff0200720c */ /* 0x002fda0003f05270 */
[----:B------:R-:W-:Y:S05]  /*3190*/  @P0 BRA `(.L_x_55) ;  /* 0x0000000400180947 */ /* 0x000fea0003800000 */
[----:B------:R-:W-:Y:S01]  /*31a0*/  R2UR UR4, R12 ;  /* 0x000000000c0472ca */ /* 0x000fe200000e0000 */
[----:B------:R-:W-:-:S12]  /*31b0*/  UIADD3 UR6, UPT, UPT, UR5, 0x8, URZ ;  /* 0x0000000805067890 */ /* 0x000fd8000fffe0ff */
[----:B------:R-:W-:-:S09]  /*31c0*/  UISETP.NE.U32.AND UP0, UPT, UR4, 0x1, UPT ;  /* 0x000000010400788c */ /* 0x000fd2000bf05070 */
[----:B------:R-:W-:Y:S05]  /*31d0*/  BRA.U !UP0, `(.L_x_56) ;  /* 0x0000000108a47547 */ /* 0x000fea000b800000 */
[----:B------:R-:W-:Y:S01]  /*31e0*/  ELECT P0, URZ, PT ;  /* 0x0000000000ff782f */ /* 0x000fe20003800000 */
[----:B------:R-:W-:-:S12]  /*31f0*/  BSSY B0, `(.L_x_56) ;  /* 0x0000027000007945 */ /* 0x000fd80003800000 */
[----:B------:R-:W-:Y:S05]  /*3200*/  @!P0 BRA `(.L_x_57) ;  /* 0x0000000000948947 */ /* 0x000fea0003800000 */
[----:B------:R-:W-:-:S05]  /*3210*/  UMOV UR4, 0x10 ;  /* 0x0000001000047882 */ /* 0x000fca0000000000 */
[----:B------:R-:W-:Y:S04]  /*3220*/  DEPBAR.LE SB1, 0x36 ;  /* 0x00009d800000791a */ /* 0x000fe80000000000 */
[----:B------:R-:W1:Y:S02]  /*3230*/  UTCATOMSWS.2CTA.FIND_AND_SET.ALIGN UP1, UR4, UR4 ;  /* 0x00000004000475e3 */ /* 0x000e640008220800 */
[----:B-1----:R-:W-:Y:S01]  /*3240*/  MOV R11, UR4 ;  /* 0x00000004000b7c02 */ /* 0x002fe20008000f00 */
[----:B------:R-:W-:Y:S06]  /*3250*/  BRA.U UP1, `(.L_x_58) ;  /* 0x0000000101187547 */ /* 0x000fec000b800000 */
.L_x_59:
[----:B------:R-:W-:Y:S05]  /*3260*/  NANOSLEEP 0x64 ;  /* 0x000000640000795d */ /* 0x000fea0003800000 */
[----:B------:R-:W-:-:S05]  /*3270*/  UMOV UR4, 0x10 ;  /* 0x0000001000047882 */ /* 0x000fca0000000000 */
[----:B------:R-:W-:Y:S04]  /*3280*/  DEPBAR.LE SB1, 0x36 ;  /* 0x00009d800000791a */ /* 0x000fe80000000000 */
[----:B------:R-:W1:Y:S02]  /*3290*/  UTCATOMSWS.2CTA.FIND_AND_SET.ALIGN UP1, UR4, UR4 ;  /* 0x00000004000475e3 */ /* 0x000e640008220800 */
[----:B-1----:R-:W-:Y:S01]  /*32a0*/  MOV R11, UR4 ;  /* 0x00000004000b7c02 */ /* 0x002fe20008000f00 */
[----:B------:R-:W-:Y:S05]  /*32b0*/  BRA.U !UP1, `(.L_x_59) ;  /* 0xfffffffd09e87547 */ /* 0x000fea000b83ffff */
.L_x_58:
[----:B------:R-:W1:Y:S01]  /*32c0*/  LDS R5, [UR5+0x10] ;  /* 0x00001005ff057984 */ /* 0x000e620008000800 */
[----:B------:R-:W-:Y:S01]  /*32d0*/  R2UR UR4, R9 ;  /* 0x00000000090472ca */ /* 0x000fe200000e0000 */
[----:B------:R-:W-:-:S04]  /*32e0*/  IMAD.U32 R3, RZ, RZ, UR37 ;  /* 0x00000025ff037e24 */ /* 0x000fc8000f8e00ff */
[----:B------:R-:W-:-:S08]  /*32f0*/  VIADD R3, R3, 0x120 ;  /* 0x0000012003037836 */ /* 0x000fd00000000000 */
[----:B------:R-:W-:Y:S02]  /*3300*/  MOV R2, UR4 ;  /* 0x0000000400027c02 */ /* 0x000fe40008000f00 */
[----:B-1----:R-:W-:-:S04]  /*3310*/  SHF.L.U32 R5, R5, 0x1f, RZ ;  /* 0x0000001f05057819 */ /* 0x002fc800000006ff */
[----:B------:R-:W1:Y:S02]  /*3320*/  SYNCS.PHASECHK.TRANS64.TRYWAIT P0, [UR5+0x8], R5 ;  /* 0x00000805ff0075a7 */ /* 0x000e640008001105 */
[----:B-1----:R-:W-:Y:S05]  /*3330*/  @P0 BRA `(.L_x_60) ;  /* 0x0000000000080947 */ /* 0x002fea0003800000 */
[----:B------:R-:W1:Y:S02]  /*3340*/  SYNCS.PHASECHK.TRANS64.TRYWAIT P0, [UR5+0x8], R5 ;  /* 0x00000805ff0075a7 */ /* 0x000e640008001105 */
[----:B-1----:R-:W-:Y:S05]  /*3350*/  @!P0 BRA `(.L_x_61) ;  /* 0x0000005400b88947 */ /* 0x002fea0003800000 */
.L_x_60:
[----:B------:R-:W-:Y:S01]  /*3360*/  R2UR UR4, R9 ;  /* 0x00000000090472ca */ /* 0x000fe200000e0000 */
[----:B-1----:R-:W-:Y:S02]  /*3370*/  HFMA2 R4, -RZ, RZ, 0, 5.9604644775390625e-08 ;  /* 0x00000001ff047431 */ /* 0x002fe400000001ff */
[----:B------:R-:W-:Y:S01]  /*3380*/  IMAD.MOV.U32 R6, RZ, RZ, 0xffff ;  /* 0x0000ffffff067424 */ /* 0x000fe200078e00ff */
[----:B------:R-:W-:Y:S01]  /*3390*/  PRMT R2, R2, 0x654, R3 ;  /* 0x0000065402027816 */ /* 0x000fe20000000003 */
[----:B------:R-:W-:Y:S02]  /*33a0*/  IMAD.MOV.U32 R5, RZ, RZ, 0x4 ;  /* 0x00000004ff057424 */ /* 0x000fe400078e00ff */
[----:B------:R-:W-:Y:S01]  /*33b0*/  IMAD.SHL.U32 R10, R11, 0x20, RZ ;  /* 0x000000200b0a7824 */ /* 0x000fe200078e00ff */
[-C--:B------:R-:W-:Y:S02]  /*33c0*/  SHF.L.U32 R7, R6, R11.reuse, RZ ;  /* 0x0000000b06077219 */ /* 0x080fe400000006ff */
[----:B------:R-:W-:-:S03]  /*33d0*/  SHF.L.U32 R6, R4, R11, RZ ;  /* 0x0000000b04067219 */ /* 0x000fc600000006ff */
[----:B------:R-:W-:-:S06]  /*33e0*/  UPRMT UR4, UR4, 0x654, UR6 ;  /* 0x0000065404047896 */ /* 0x000fcc0008000006 */
[----:B------:R-:W-:-:S03]  /*33f0*/  MOV R3, UR4 ;  /* 0x0000000400037c02 */ /* 0x000fc60008000f00 */
[----:B------:R1:W-:Y:S01]  /*3400*/  SYNCS.ARRIVE.TRANS64.RED RZ, [UR4], R5 ;  /* 0x00000005ffff79a7 */ /* 0x0003e20008000404 */
[----:B------:R1:W-:Y:S04]  /*3410*/  STS [UR37+0x120], R10 ;  /* 0x0001200aff007988 */ /* 0x0003e80008000825 */
[----:B------:R1:W-:Y:S04]  /*3420*/  STAS [R2.64], R11 ;  /* 0x0000000b02007dbd */ /* 0x0003e8000c0008ff */
[----:B------:R1:W-:Y:S04]  /*3430*/  ATOMS.OR RZ, [UR5+0x14], R7 ;  /* 0x00001407ffff798c */ /* 0x0003e8000b000005 */
[----:B------:R1:W-:Y:S04]  /*3440*/  ATOMS.OR RZ, [UR5+0x18], R6 ;  /* 0x00001806ffff798c */ /* 0x0003e8000b000005 */
[----:B------:R1:W-:Y:S02]  /*3450*/  ATOMS.XOR RZ, [UR5+0x10], R4 ;  /* 0x00001004ffff798c */ /* 0x0003e4000b800005 */
.L_x_57:
[----:B------:R-:W-:Y:S05]  /*3460*/  BSYNC B0 ;  /* 0x0000000000007941 */ /* 0x000fea0003800000 */
.L_x_56:
[----:B------:R-:W-:Y:S05]  /*3470*/  BRA.U UP0, `(.L_x_62) ;  /* 0x0000000100707547 */ /* 0x000fea000b800000 */
[----:B------:R-:W-:-:S03]  /*3480*/  UMOV UR4, 0xffffffff ;  /* 0xffffffff00047882 */ /* 0x000fc60000000000 */
[----:B------:R-:W-:Y:S05]  /*3490*/  BRA.DIV UR4, `(.L_x_63) ;  /* 0x0000005604807947 */ /* 0x000fea000b800000 */
[----:B------:R-:W-:-:S13]  /*34a0*/  ELECT P6, URZ, PT ;  /* 0x0000000000ff782f */ /* 0x000fda00038c0000 */
.L_x_154:
[----:B------:R-:W-:Y:S05]  /*34b0*/  @!P6 BRA `(.L_x_62) ;  /* 0x000000000060e947 */ /* 0x000fea0003800000 */
[----:B-1----:R-:W1:Y:S02]  /*34c0*/  LDS R3, [UR5+0x10] ;  /* 0x00001005ff037984 */ /* 0x002e640008000800 */
[----:B-1----:R-:W-:-:S04]  /*34d0*/  SHF.L.U32 R3, R3, 0x1f, RZ ;  /* 0x0000001f03037819 */ /* 0x002fc800000006ff */
[----:B------:R-:W1:Y:S02]  /*34e0*/  SYNCS.PHASECHK.TRANS64.TRYWAIT P0, [UR5+0x8], R3 ;  /* 0x00000803ff0075a7 */ /* 0x000e640008001105 */
[----:B-1----:R-:W-:Y:S05]  /*34f0*/  @P0 BRA `(.L_x_64) ;  /* 0x0000000000080947 */ /* 0x002fea0003800000 */
[----:B------:R-:W1:Y:S02]  /*3500*/  SYNCS.PHASECHK.TRANS64.TRYWAIT P0, [UR5+0x8], R3 ;  /* 0x00000803ff0075a7 */ /* 0x000e640008001105 */
[----:B-1----:R-:W-:Y:S05]  /*3510*/  @!P0 BRA `(.L_x_65) ;  /* 0x0000005400808947 */ /* 0x002fea0003800000 */
.L_x_64:
[----:B------:R-:W2:Y:S01]  /*3520*/  LDS R5, [UR37+0x120] ;  /* 0x00012025ff057984 */ /* 0x000ea20008000800 */
[----:B------:R-:W-:Y:S01]  /*3530*/  R2UR UR4, R9 ;  /* 0x00000000090472ca */ /* 0x000fe200000e0000 */
[----:B-1----:R-:W-:Y:S02]  /*3540*/  IMAD.MOV.U32 R3, RZ, RZ, 0xffff ;  /* 0x0000ffffff037424 */ /* 0x002fe400078e00ff */
[----:B------:R-:W-:-:S10]  /*3550*/  IMAD.MOV.U32 R2, RZ, RZ, 0x1 ;  /* 0x00000001ff027424 */ /* 0x000fd400078e00ff */
[----:B------:R-:W-:Y:S01]  /*3560*/  UPRMT UR4, UR4, 0x654, UR6 ;  /* 0x0000065404047896 */ /* 0x000fe20008000006 */
[----:B--2---:R-:W-:Y:S01]  /*3570*/  IMAD.SHL.U32 R4, R5, 0x20, RZ ;  /* 0x0000002005047824 */ /* 0x004fe200078e00ff */
[-C--:B------:R-:W-:Y:S02]  /*3580*/  SHF.L.U32 R3, R3, R5.reuse, RZ ;  /* 0x0000000503037219 */ /* 0x080fe400000006ff */
[----:B------:R-:W-:Y:S02]  /*3590*/  SHF.L.U32 R5, R2, R5, RZ ;  /* 0x0000000502057219 */ /* 0x000fe400000006ff */
[----:B------:R2:W-:Y:S04]  /*35a0*/  STS [UR37+0x120], R4 ;  /* 0x00012004ff007988 */ /* 0x0005e80008000825 */
[----:B------:R2:W-:Y:S04]  /*35b0*/  ATOMS.OR RZ, [UR5+0x14], R3 ;  /* 0x00001403ffff798c */ /* 0x0005e8000b000005 */
[----:B------:R2:W-:Y:S01]  /*35c0*/  ATOMS.OR RZ, [UR5+0x18], R5 ;  /* 0x00001805ffff798c */ /* 0x0005e2000b000005 */
[----:B------:R-:W-:Y:S03]  /*35d0*/  SYNCS.ARRIVE.TRANS64.RED.A1T0 RZ, [UR4], RZ ;  /* 0x000000ffffff79a7 */ /* 0x000fe60008100404 */
[----:B------:R2:W-:Y:S01]  /*35e0*/  ATOMS.XOR RZ, [UR5+0x10], R2 ;  /* 0x00001002ffff798c */ /* 0x0005e2000b800005 */
[----:B------:R-:W-:Y:S05]  /*35f0*/  BRA `(.L_x_62) ;  /* 0x0000000000107947 */ /* 0x000fea0003800000 */
.L_x_55:
[----:B------:R-:W-:-:S05]  /*3600*/  MOV R2, 0xffffffff ;  /* 0xffffffff00027802 */ /* 0x000fca0000000f00 */
[----:B------:R1:W-:Y:S02]  /*3610*/  STS [UR37+0x120], R2 ;  /* 0x00012002ff007988 */ /* 0x0003e40008000825 */
[----:B-1----:R-:W-:Y:S02]  /*3620*/  MOV R2, 0x3640 ;  /* 0x0000364000027802 */ /* 0x002fe40000000f00 */
[----:B-----5:R-:W-:Y:S05]  /*3630*/  CALL.REL.NOINC `($__internal_1_$__cuda_sm10x_tcgen05_guardrail_trap_phase_invalid_during_alloc) ;  /* 0x0000005c00107944 */ /* 0x020fea0003c00000 */
.L_x_62:
[----:B------:R-:W-:Y:S05]  /*3640*/  WARPSYNC.ALL ;  /* 0x0000000000007948 */ /* 0x000fea0003800000 */
[----:B------:R-:W3:Y:S01]  /*3650*/  S2UR UR4, SR_CgaCtaId ;  /* 0x00000000000479c3 */ /* 0x000ee20000008800 */
[----:B------:R-:W-:Y:S01]  /*3660*/  UMOV UR61, 0x400 ;  /* 0x00000400003d7882 */ /* 0x000fe20000000000 */
[----:B------:R-:W4:Y:S01]  /*3670*/  LDCU UR8, c[0x0][0x38c] ;  /* 0x00007180ff0877ac */ /* 0x000f220008000800 */
[----:B------:R-:W-:Y:S01]  /*3680*/  R2UR UR6, R12 ;  /* 0x000000000c0672ca */ /* 0x000fe200000e0000 */
[----:B-1----:R-:W-:Y:S01]  /*3690*/  HFMA2 R10, -RZ, RZ, 0, 0 ;  /* 0x00000000ff0a7431 */ /* 0x002fe200000001ff */
[----:B------:R-:W-:Y:S01]  /*36a0*/  LOP3.LUT R0, R0, 0xffff, RZ, 0xc0, !PT ;  /* 0x0000ffff00007812 */ /* 0x000fe200078ec0ff */
[----:B------:R-:W-:Y:S01]  /*36b0*/  IMAD.MOV.U32 R11, RZ, RZ, 0x1 ;  /* 0x00000001ff0b7424 */ /* 0x000fe200078e00ff */
[----:B------:R-:W-:Y:S01]  /*36c0*/  LOP3.LUT R8, R8, 0xffff, RZ, 0xc0, !PT ;  /* 0x0000ffff08087812 */ /* 0x000fe200078ec0ff */
[----:B------:R-:W-:Y:S01]  /*36d0*/  UMOV UR5, URZ ;  /* 0x000000ff00057c82 */ /* 0x000fe20008000000 */
[----:B------:R-:W-:Y:S01]  /*36e0*/  UMOV UR11, URZ ;  /* 0x000000ff000b7c82 */ /* 0x000fe20008000000 */
[----:B------:R-:W-:Y:S01]  /*36f0*/  UMOV UR76, 0x0 ;  /* 0x00000000004c7882 */ /* 0x000fe20000000000 */
[----:B------:R-:W-:Y:S01]  /*3700*/  R2UR UR64, R8 ;  /* 0x00000000084072ca */ /* 0x000fe200000e0000 */
[----:B------:R-:W-:Y:S01]  /*3710*/  IMAD.MOV.U32 R8, RZ, RZ, RZ ;  /* 0x000000ffff087224 */ /* 0x000fe200078e00ff */
[----:B------:R-:W-:Y:S01]  /*3720*/  UMOV UR77, 0x8180010 ;  /* 0x08180010004d7882 */ /* 0x000fe20000000000 */
[----:B------:R-:W-:Y:S01]  /*3730*/  UMOV UR74, 0x0 ;  /* 0x00000000004a7882 */ /* 0x000fe20000000000 */
[----:B------:R-:W-:Y:S01]  /*3740*/  UMOV UR75, 0x8180010 ;  /* 0x08180010004b7882 */ /* 0x000fe20000000000 */
[----:B------:R-:W-:Y:S01]  /*3750*/  UISETP.NE.AND UP2, UPT, UR6, URZ, UPT ;  /* 0x000000ff0600728c */ /* 0x000fe2000bf45270 */
[----:B------:R-:W-:Y:S01]  /*3760*/  UMOV UR72, 0x0 ;  /* 0x0000000000487882 */ /* 0x000fe20000000000 */
[----:B------:R-:W-:Y:S01]  /*3770*/  UMOV UR73, 0x8180010 ;  /* 0x0818001000497882 */ /* 0x000fe20000000000 */
[----:B----4-:R-:W-:Y:S01]  /*3780*/  UIADD3 UR8, UPT, UPT, UR8, 0xff, URZ ;  /* 0x000000ff08087890 */ /* 0x010fe2000fffe0ff */
[----:B------:R-:W-:Y:S01]  /*3790*/  UMOV UR70, 0x0 ;  /* 0x0000000000467882 */ /* 0x000fe20000000000 */
[----:B------:R-:W-:Y:S01]  /*37a0*/  UMOV UR71, 0x8180010 ;  /* 0x0818001000477882 */ /* 0x000fe20000000000 */
[----:B---3--:R-:W-:Y:S01]  /*37b0*/  ULEA UR61, UR4, UR61, 0x18 ;  /* 0x0000003d043d7291 */ /* 0x008fe2000f8ec0ff */
[----:B------:R-:W-:-:S02]  /*37c0*/  UMOV UR68, 0x0 ;  /* 0x0000000000447882 */ /* 0x000fc40000000000 */
[----:B------:R-:W-:Y:S01]  /*37d0*/  UMOV UR4, URZ ;  /* 0x000000ff00047c82 */ /* 0x000fe20008000000 */
[----:B------:R-:W-:Y:S01]  /*37e0*/  UIADD3 UR6, UPT, UPT, UR61, 0x1b300, URZ ;  /* 0x0001b3003d067890 */ /* 0x000fe2000fffe0ff */
[----:B--2---:R-:W-:Y:S01]  /*37f0*/  IMAD.U32 R2, RZ, RZ, UR4 ;  /* 0x00000004ff027e24 */ /* 0x004fe2000f8e00ff */
[----:B------:R-:W-:Y:S02]  /*3800*/  USHF.R.S32.HI UR4, URZ, 0x1f, UR8 ;  /* 0x0000001fff047899 */ /* 0x000fe40008011408 */
[----:B------:R-:W-:Y:S02]  /*3810*/  USHF.R.U32.HI UR6, URZ, 0x4, UR6 ;  /* 0x00000004ff067899 */ /* 0x000fe40008011606 */
[----:B------:R-:W-:Y:S02]  /*3820*/  ULEA.HI UR4, UR4, UR8, URZ, 0x8 ;  /* 0x0000000804047291 */ /* 0x000fe4000f8f40ff */
[----:B------:R-:W-:Y:S02]  /*3830*/  UIADD3 UR7, UPT, UPT, UR61, 0x3300, URZ ;  /* 0x000033003d077890 */ /* 0x000fe4000fffe0ff */
[----:B------:R-:W-:-:S02]  /*3840*/  USHF.R.S32.HI UR9, URZ, 0x8, UR4 ;  /* 0x00000008ff097899 */ /* 0x000fc40008011404 */
[----:B------:R-:W-:Y:S01]  /*3850*/  ULOP3.LUT UR4, UR6, 0x3fff, URZ, 0xc0, !UPT ;  /* 0x00003fff06047892 */ /* 0x000fe2000f8ec0ff */
[----:B------:R-:W-:Y:S01]  /*3860*/  R2UR UR6, R0 ;  /* 0x00000000000672ca */ /* 0x000fe200000e0000 */
[----:B------:R-:W-:Y:S02]  /*3870*/  UISETP.LT.AND UP0, UPT, UR9, 0x1, UPT ;  /* 0x000000010900788c */ /* 0x000fe4000bf01270 */
[----:B------:R-:W-:Y:S01]  /*3880*/  USHF.R.U32.HI UR7, URZ, 0x4, UR7 ;  /* 0x00000004ff077899 */ /* 0x000fe20008011607 */
[----:B------:R-:W-:Y:S01]  /*3890*/  IMAD.U32 R13, RZ, RZ, UR9 ;  /* 0x00000009ff0d7e24 */ /* 0x000fe2000f8e00ff */
[----:B------:R-:W-:Y:S02]  /*38a0*/  ULOP3.LUT UR4, UR4, 0x10000, URZ, 0xfc, !UPT ;  /* 0x0001000004047892 */ /* 0x000fe4000f8efcff */
[----:B------:R-:W-:Y:S01]  /*38b0*/  ULOP3.LUT UR7, UR7, 0x3fff, URZ, 0xc0, !UPT ;  /* 0x00003fff07077892 */ /* 0x000fe2000f8ec0ff */
[----:B------:R-:W-:Y:S01]  /*38c0*/  UMOV UR69, 0x8180010 ;  /* 0x0818001000457882 */ /* 0x000fe20000000000 */
[----:B------:R-:W-:-:S02]  /*38d0*/  UMOV UR66, 0x0 ;  /* 0x0000000000427882 */ /* 0x000fc40000000000 */
[----:B------:R-:W-:Y:S02]  /*38e0*/  ULOP3.LUT UR65, UR7, 0x10000, URZ, 0xfc, !UPT ;  /* 0x0001000007417892 */ /* 0x000fe4000f8efcff */
[----:B------:R-:W-:Y:S01]  /*38f0*/  IMAD.U32 R14, RZ, RZ, UR6 ;  /* 0x00000006ff0e7e24 */ /* 0x000fe2000f8e00ff */
[----:B------:R-:W-:Y:S01]  /*3900*/  UMOV UR67, 0x8180010 ;  /* 0x0818001000437882 */ /* 0x000fe20000000000 */
[----:B------:R-:W-:Y:S01]  /*3910*/  NOP ;  /* 0x0000000000007918 */ /* 0x000fe20000000000 */
[----:B------:R-:W-:Y:S06]  /*3920*/  BAR.ARV 0x6, 0xa0 ;  /* 0x0182800000007b1d */ /* 0x000fec0000002000 */
[----:B------:R-:W1:Y:S02]  /*3930*/  LDS R3, [UR61+0x120] ;  /* 0x0001203dff037984 */ /* 0x000e640008000800 */
[----:B-1----:R-:W-:-:S02]  /*3940*/  R2UR UR6, R3 ;  /* 0x00000000030672ca */ /* 0x002fc400000e0000 */
[----:B------:R-:W-:-:S11]  /*3950*/  MOV R3, RZ ;  /* 0x000000ff00037202 */ /* 0x000fd60000000f00 */
[----:B------:R-:W-:Y:S01]  /*3960*/  MOV R16, UR6 ;  /* 0x0000000600107c02 */ /* 0x000fe20008000f00 */
[----:B------:R-:W-:-:S06]  /*3970*/  USEL UR6, UR9, 0x1, !UP0 ;  /* 0x0000000109067887 */ /* 0x000fcc000c000000 */
[----:B------:R-:W-:-:S07]  /*3980*/  IMAD.U32 R15, RZ, RZ, UR6 ;  /* 0x00000006ff0f7e24 */ /* 0x000fce000f8e00ff */
.L_x_73:
[----:B------:R-:W-:Y:S02]  /*3990*/  LEA R0, R10, UR61, 0x3 ;  /* 0x0000003d0a007c11 */ /* 0x000fe4000f8e18ff */
[----:B------:R-:W-:Y:S02]  /*39a0*/  SHF.L.U32 R5, R8, 0x1f, RZ ;  /* 0x0000001f08057819 */ /* 0x000fe400000006ff */
[----:B------:R-:W-:Y:S02]  /*39b0*/  LEA R4, R10, UR61, 0x4 ;  /* 0x0000003d0a047c11 */ /* 0x000fe4000f8e20ff */
[----:B------:R-:W1:Y:S02]  /*39c0*/  SYNCS.PHASECHK.TRANS64.TRYWAIT P0, [R0+URZ+0x70], R5 ;  /* 0x00007005000075a7 */ /* 0x000e6400080011ff */
[----:B-1----:R-:W-:Y:S05]  /*39d0*/  @!P0 BRA `(.L_x_66) ;  /* 0x0000005000688947 */ /* 0x002fea0003800000 */
.L_x_155:
[----:B-1----:R-:W1:Y:S01]  /*39e0*/  LDS.128 R4, [R4+0x100] ;  /* 0x0001000004047984 */ /* 0x002e620000000c00 */
[----:B------:R-:W-:Y:S02]  /*39f0*/  VIADD R0, R0, 0x80 ;  /* 0x0000008000007836 */ /* 0x000fe40000000000 */
[----:B------:R-:W-:Y:S01]  /*3a00*/  VIADD R10, R10, 0x1 ;  /* 0x000000010a0a7836 */ /* 0x000fe20000000000 */
[----:B------:R-:W-:Y:S01]  /*3a10*/  @!PT LDS RZ, [RZ] ;  /* 0x00000000fffff984 */ /* 0x000fe20000000800 */
[----:B------:R-:W-:Y:S01]  /*3a20*/  @!PT LDS RZ, [RZ] ;  /* 0x00000000fffff984 */ /* 0x000fe20000000800 */
[----:B------:R-:W-:Y:S01]  /*3a30*/  @!PT LDS RZ, [RZ] ;  /* 0x00000000fffff984 */ /* 0x000fe20000000800 */
[----:B------:R-:W-:Y:S01]  /*3a40*/  @!PT LDS RZ, [RZ] ;  /* 0x00000000fffff984 */ /* 0x000fe20000000800 */
[----:B------:R2:W-:Y:S06]  /*3a50*/  MEMBAR.ALL.CTA ;  /* 0x0000000000007992 */ /* 0x0005ec0000008000 */
[----:B--2---:R-:W2:Y:S01]  /*3a60*/  FENCE.VIEW.ASYNC.S ;  /* 0x00000000000073c6 */ /* 0x004ea20000000000 */
[----:B------:R-:W-:-:S04]  /*3a70*/  PRMT R0, RZ, 0x654, R0 ;  /* 0x00000654ff007816 */ /* 0x000fc80000000000 */
[----:B--2---:R2:W-:Y:S01]  /*3a80*/  SYNCS.ARRIVE.TRANS64.RED.A1T0 RZ, [R0+URZ], RZ ;  /* 0x000000ff00ff79a7 */ /* 0x0045e200081004ff */
[----:B-1----:R-:W-:Y:S01]  /*3a90*/  LOP3.LUT P1, RZ, R6, 0x1, RZ, 0xc0, !PT ;  /* 0x0000000106ff7812 */ /* 0x002fe2000782c0ff */
[----:B--2---:R-:W-:-:S12]  /*3aa0*/  BRA.U UP2, `(.L_x_67) ;  /* 0x0000000902187547 */ /* 0x004fd8000b800000 */
[----:B------:R-:W1:Y:S01]  /*3ab0*/  LDCU UR6, c[0x0][0x38c] ;  /* 0x00007180ff0677ac */ /* 0x000e620008000800 */
[----:B------:R-:W-:Y:S02]  /*3ac0*/  R2UR UR7, R2 ;  /* 0x00000000020772ca */ /* 0x000fe400000e0000 */
[----:B------:R-:W-:Y:S02]  /*3ad0*/  PLOP3.LUT P2, PT, PT, PT, PT, 0x80, 0x8 ;  /* 0x000000000008781c */ /* 0x000fe40003f4f070 */
[----:B------:R-:W-:Y:S02]  /*3ae0*/  SHF.L.U32 R5, R11, 0x1f, RZ ;  /* 0x0000001f0b057819 */ /* 0x000fe400000006ff */
[----:B------:R-:W-:-:S07]  /*3af0*/  R2UR UR8, R16 ;  /* 0x00000000100872ca */ /* 0x000fce00000e0000 */
[----:B------:R-:W-:Y:S02]  /*3b00*/  ULEA UR9, UR7, UR61, 0x3 ;  /* 0x0000003d07097291 */ /* 0x000fe4000f8e18ff */
[----:B-1----:R-:W-:-:S04]  /*3b10*/  UISETP.GE.AND UP0, UPT, UR6, 0x1, UPT ;  /* 0x000000010600788c */ /* 0x002fc8000bf06270 */
[----:B------:R-:W-:Y:S01]  /*3b20*/  IMAD.U32 R4, RZ, RZ, UR9 ;  /* 0x00000009ff047e24 */ /* 0x000fe2000f8e00ff */
[----:B------:R-:W-:Y:S01]  /*3b30*/  UIMAD UR10, UR7, 0x30, UR8 ;  /* 0x00000030070a78a4 */ /* 0x000fe2000f8e0208 */
[----:B------:R-:W-:-:S05]  /*3b40*/  PLOP3.LUT P0, PT, PT, PT, UP0, 0x80, 0x8 ;  /* 0x000000000008781c */ /* 0x000fca0003f0f008 */
[----:B------:R-:W-:-:S08]  /*3b50*/  @UP0 ULEA UR6, UR5, UR61, 0x3 ;  /* 0x0000003d05060291 */ /* 0x000fd0000f8e18ff */
[----:B------:R-:W-:-:S04]  /*3b60*/  @P0 SHF.L.U32 R0, R3, 0x1f, RZ ;  /* 0x0000001f03000819 */ /* 0x000fc800000006ff */
[----:B------:R1:W2:Y:S01]  /*3b70*/  @P0 SYNCS.PHASECHK.TRANS64.TRYWAIT P2, [UR6], R0 ;  /* 0x00000000ff0005a7 */ /* 0x0002a20008041106 */
[----:B------:R-:W3:Y:S02]  /*3b80*/  SYNCS.PHASECHK.TRANS64.TRYWAIT P0, [UR9+0xb0], R5 ;  /* 0x0000b005ff0075a7 */ /* 0x000ee40008001109 */
[----:B-123--:R-:W-:Y:S05]  /*3b90*/  @!P0 BRA `(.L_x_68) ;  /* 0x00000050000c8947 */ /* 0x00efea0003800000 */
.L_x_157:
[----:B------:R-:W-:Y:S01]  /*3ba0*/  UMOV UR63, UR11 ;  /* 0x0000000b003f7c82 */ /* 0x000fe20008000000 */
[----:B------:R-:W-:Y:S05]  /*3bb0*/  BRA.U !UP0, `(.L_x_69) ;  /* 0x0000000508bc7547 */ /* 0x000fea000b800000 */
[----:B------:R-:W-:Y:S01]  /*3bc0*/  R2UR UR6, R15 ;  /* 0x000000000f0672ca */ /* 0x000fe200000e0000 */
[----:B------:R-:W-:Y:S01]  /*3bd0*/  UPLOP3.LUT UP3, UPT, UPT, UPT, UPT, 0x40, 0x4 ;  /* 0x000000000004789c */ /* 0x000fe20003f6e870 */
[----:B------:R-:W-:-:S11]  /*3be0*/  R2UR UR60, R13 ;  /* 0x000000000d3c72ca */ /* 0x000fd600000e0000 */
[----:B------:R-:W-:Y:S02]  /*3bf0*/  UIADD3 UR63, UPT, UPT, UR6, UR11, URZ ;  /* 0x0000000b063f7290 */ /* 0x000fe4000fffe0ff */
.L_x_72:
[----:B--2---:R-:W-:Y:S01]  /*3c00*/  ULEA UR7, UR5, UR61, 0x3 ;  /* 0x0000003d05077291 */ /* 0x004fe2000f8e18ff */
[----:B------:R-:W-:Y:S11]  /*3c10*/  @P2 BRA `(.L_x_70) ;  /* 0x00000000000c2947 */ /* 0x000ff60003800000 */
[----:B-1----:R-:W-:Y:S04]  /*3c20*/  SHF.L.U32 R5, R3, 0x1f, RZ ;  /* 0x0000001f03057819 */ /* 0x002fe800000006ff */
[----:B------:R-:W1:Y:S02]  /*3c30*/  SYNCS.PHASECHK.TRANS64.TRYWAIT P0, [UR7], R5 ;  /* 0x00000005ff0075a7 */ /* 0x000e640008001107 */
[----:B-1----:R-:W-:Y:S05]  /*3c40*/  @!P0 BRA `(.L_x_71) ;  /* 0x0000004c00fc8947 */ /* 0x002fea0003800000 */
.L_x_70:
[----:B------:R-:W-:Y:S01]  /*3c50*/  UISETP.NE.AND UP0, UPT, UR60, 0x1, UPT ;  /* 0x000000013c00788c */ /* 0x000fe2000bf05270 */
[----:B------:R-:W-:Y:S01]  /*3c60*/  PLOP3.LUT P2, PT, PT, PT, PT, 0x80, 0x8 ;  /* 0x000000000008781c */ /* 0x000fe20003f4f070 */
[----:B------:R-:W-:Y:S01]  /*3c70*/  UIADD3 UR9, UPT, UPT, UR5, 0x1, URZ ;  /* 0x0000000105097890 */ /* 0x000fe2000fffe0ff */
[----:B------:R-:W-:Y:S01]  /*3c80*/  MOV.SPILL R6, UR67 ;  /* 0x0000004300067c02 */ /* 0x000fe20009000f00 */
[----:B------:R-:W-:Y:S01]  /*3c90*/  UIADD3 UR62, UPT, UPT, UR7, 0x18, URZ ;  /* 0x00000018073e7890 */ /* 0x000fe2000fffe0ff */
[----:B-1----:R-:W-:Y:S01]  /*3ca0*/  MOV.SPILL R5, UR66 ;  /* 0x0000004200057c02 */ /* 0x002fe20009000f00 */
[----:B------:R-:W-:Y:S01]  /*3cb0*/  UISETP.NE.AND UP1, UPT, UR9, 0x3, UPT ;  /* 0x000000030900788c */ /* 0x000fe2000bf25270 */
[----:B------:R-:W-:Y:S01]  /*3cc0*/  PLOP3.LUT P0, PT, PT, PT, UP0, 0x80, 0x8 ;  /* 0x000000000008781c */ /* 0x000fe20003f0f008 */
[----:B------:R-:W-:Y:S02]  /*3cd0*/  UIMAD UR6, UR5, 0x600, UR4 ;  /* 0x00000600050678a4 */ /* 0x000fe4000f8e0204 */
[----:B------:R-:W-:Y:S02]  /*3ce0*/  ULEA UR8, UR5, UR65, 0xb ;  /* 0x0000004105087291 */ /* 0x000fe4000f8e58ff */
[----:B------:R-:W-:Y:S02]  /*3cf0*/  USEL UR7, URZ, 0x1, UP1 ;  /* 0x00000001ff077887 */ /* 0x000fe40008800000 */
[----:B------:R-:W-:Y:S02]  /*3d00*/  USEL UR5, UR9, URZ, UP1 ;  /* 0x000000ff09057287 */ /* 0x000fe40008800000 */
[----:B------:R-:W-:Y:S02]  /*3d10*/  UIADD3 UR22, UPT, UPT, UR6, 0x2, URZ ;  /* 0x0000000206167890 */ /* 0x000fe4000fffe0ff */
[----:B------:R-:W-:Y:S01]  /*3d20*/  @UP0 ULEA UR9, UR5, UR61, 0x3 ;  /* 0x0000003d05090291 */ /* 0x000fe2000f8e18ff */
[----:B------:R-:W-:Y:S01]  /*3d30*/  LOP3.LUT R3, R3, UR7, RZ, 0x3c, !PT ;  /* 0x0000000703037c12 */ /* 0x000fe2000f8e3cff */
[----:B------:R-:W-:Y:S02]  /*3d40*/  UIADD3 UR20, UPT, UPT, UR8, 0x2, URZ ;  /* 0x0000000208147890 */ /* 0x000fe4000fffe0ff */
[----:B------:R-:W-:Y:S01]  /*3d50*/  UIADD3 UR18, UPT, UPT, UR6, 0x4, URZ ;  /* 0x0000000406127890 */ /* 0x000fe2000fffe0ff */
[----:B------:R-:W-:Y:S01]  /*3d60*/  @P0 SHF.L.U32 R0, R3, 0x1f, RZ ;  /* 0x0000001f03000819 */ /* 0x000fe200000006ff */
[----:B------:R-:W-:Y:S02]  /*3d70*/  UIADD3 UR16, UPT, UPT, UR8, 0x4, URZ ;  /* 0x0000000408107890 */ /* 0x000fe4000fffe0ff */
[----:B------:R-:W-:Y:S01]  /*3d80*/  UIADD3 UR14, UPT, UPT, UR6, 0x6, URZ ;  /* 0x00000006060e7890 */ /* 0x000fe2000fffe0ff */
[----:B------:R2:W3:Y:S01]  /*3d90*/  @P0 SYNCS.PHASECHK.TRANS64.TRYWAIT P2, [UR9], R0 ;  /* 0x00000000ff0005a7 */ /* 0x0004e20008041109 */
[----:B------:R-:W-:Y:S02]  /*3da0*/  UIADD3 UR12, UPT, UPT, UR8, 0x6, URZ ;  /* 0x00000006080c7890 */ /* 0x000fe4000fffe0ff */
        /* <DEDUP_REMOVED lines=19> */
[----:B------:R-:W-:Y:S02]  /*3ee0*/  UIADD3 UR60, UPT, UPT, UR60, -0x1, URZ ;  /* 0xffffffff3c3c7890 */ /* 0x000fe4000fffe0ff */
[----:B------:R-:W-:Y:S01]  /*3ef0*/  UISETP.NE.AND UP0, UPT, UR11, UR63, UPT ;  /* 0x0000003f0b00728c */ /* 0x000fe2000bf05270 */
[----:B------:R-:W-:Y:S01]  /*3f00*/  UMOV UR7, 0x40004040 ;  /* 0x4000404000077882 */ /* 0x000fe20000000000 */
[----:B------:R-:W-:Y:S01]  /*3f10*/  UMOV UR66, 0x0 ;  /* 0x0000000000427882 */ /* 0x000fe20000000000 */
[----:B------:R-:W-:Y:S01]  /*3f20*/  UMOV UR67, 0x8180010 ;  /* 0x0818001000437882 */ /* 0x000fe20000000000 */
[----:B------:R-:W-:Y:S01]  /*3f30*/  UMOV UR9, 0x40004040 ;  /* 0x4000404000097882 */ /* 0x000fe20000000000 */
[----:B------:R-:W-:Y:S01]  /*3f40*/  UMOV UR23, 0x40004040 ;  /* 0x4000404000177882 */ /* 0x000fe20000000000 */
[----:B------:R-:W-:Y:S01]  /*3f50*/  UTCHMMA.2CTA gdesc[UR8], gdesc[UR6], tmem[UR10], tmem[UR66], idesc[UR67], UP3 ;  /* 0x00ff4206080075ea */ /* 0x000fe20009a0000a */
[----:B------:R-:W-:Y:S01]  /*3f60*/  UPLOP3.LUT UP3, UPT, UPT, UPT, UPT, 0x80, 0x8 ;  /* 0x000000000008789c */ /* 0x000fe20003f6f070 */
[----:B------:R-:W-:Y:S01]  /*3f70*/  UMOV UR21, 0x40004040 ;  /* 0x4000404000157882 */ /* 0x000fe20000000000 */
[----:B------:R-:W-:Y:S01]  /*3f80*/  UMOV UR19, 0x40004040 ;  /* 0x4000404000137882 */ /* 0x000fe20000000000 */
[----:B------:R1:W-:Y:S01]  /*3f90*/  UTCHMMA.2CTA gdesc[UR20], gdesc[UR22], tmem[UR10], tmem[UR66], idesc[UR67], UPT ;  /* 0x00ff4216140075ea */ /* 0x0003e2000ba0000a */
        /* <DEDUP_REMOVED lines=23> */
[----:B-1----:R-:W-:Y:S02]  /*4110*/  UIADD3 UR22, UPT, UPT, UR6, 0x482, URZ ;  /* 0x0000048206167890 */ /* 0x002fe4000fffe0ff */
[----:B------:R-:W-:Y:S02]  /*4120*/  UIADD3 UR20, UPT, UPT, UR8, 0x602, URZ ;  /* 0x0000060208147890 */ /* 0x000fe4000fffe0ff */
[----:B----4-:R-:W-:Y:S01]  /*4130*/  UIADD3 UR18, UPT, UPT, UR6, 0x484, URZ ;  /* 0x0000048406127890 */ /* 0x010fe2000fffe0ff */
[----:B--2---:R-:W-:Y:S01]  /*4140*/  R2UR.FILL UR67, R6 ;  /* 0x00000000064372ca */ /* 0x004fe200004e0000 */
[----:B------:R-:W-:Y:S01]  /*4150*/  UMOV UR14, 0x0 ;  /* 0x00000000000e7882 */ /* 0x000fe20000000000 */
[----:B------:R-:W-:Y:S01]  /*4160*/  R2UR.FILL UR66, R5 ;  /* 0x00000000054272ca */ /* 0x000fe200004e0000 */
[----:B------:R-:W-:Y:S01]  /*4170*/  UMOV UR15, 0x8180010 ;  /* 0x08180010000f7882 */ /* 0x000fe20000000000 */
[----:B------:R-:W-:Y:S01]  /*4180*/  UIADD3 UR16, UPT, UPT, UR8, 0x604, URZ ;  /* 0x0000060408107890 */ /* 0x000fe2000fffe0ff */
[----:B------:R2:W-:Y:S01]  /*4190*/  UTCHMMA.2CTA gdesc[UR28], gdesc[UR30], tmem[UR10], tmem[UR14], idesc[UR15], UPT ;  /* 0x00ff0e1e1c0075ea */ /* 0x0005e2000ba0000a */
[----:B------:R2:W-:Y:S01]  /*41a0*/  UTCHMMA.2CTA gdesc[UR56], gdesc[UR58], tmem[UR10], tmem[UR14], idesc[UR15], UPT ;  /* 0x00ff0e3a380075ea */ /* 0x0005e2000ba0000a */
[----:B------:R-:W-:Y:S01]  /*41b0*/  UMOV UR12, 0x0 ;  /* 0x00000000000c7882 */ /* 0x000fe20000000000 */
[----:B------:R-:W-:Y:S01]  /*41c0*/  UMOV UR13, 0x8180010 ;  /* 0x08180010000d7882 */ /* 0x000fe20000000000 */
[----:B------:R2:W-:Y:S01]  /*41d0*/  UTCHMMA.2CTA gdesc[UR52], gdesc[UR54], tmem[UR10], tmem[UR14], idesc[UR15], UPT ;  /* 0x00ff0e36340075ea */ /* 0x0005e2000ba0000a */
[----:B------:R-:W-:Y:S01]  /*41e0*/  UIADD3 UR6, UPT, UPT, UR6, 0x486, URZ ;  /* 0x0000048606067890 */ /* 0x000fe2000fffe0ff */
[----:B------:R2:W-:Y:S01]  /*41f0*/  UTCHMMA.2CTA gdesc[UR48], gdesc[UR50], tmem[UR10], tmem[UR12], idesc[UR13], UPT ;  /* 0x00ff0c32300075ea */ /* 0x0005e2000ba0000a */
[----:B------:R-:W-:Y:S01]  /*4200*/  UIADD3 UR8, UPT, UPT, UR8, 0x606, URZ ;  /* 0x0000060608087890 */ /* 0x000fe2000fffe0ff */
[----:B------:R2:W-:Y:S01]  /*4210*/  UTCHMMA.2CTA gdesc[UR44], gdesc[UR46], tmem[UR10], tmem[UR12], idesc[UR13], UPT ;  /* 0x00ff0c2e2c0075ea */ /* 0x0005e2000ba0000a */
[----:B------:R2:W-:Y:S01]  /*4220*/  UTCHMMA.2CTA gdesc[UR40], gdesc[UR42], tmem[UR10], tmem[UR12], idesc[UR13], UPT ;  /* 0x00ff0c2a280075ea */ /* 0x0005e2000ba0000a */
[----:B------:R2:W-:Y:S01]  /*4230*/  UTCHMMA.2CTA gdesc[UR36], gdesc[UR38], tmem[UR10], tmem[UR76], idesc[UR77], UPT ;  /* 0x00ff4c26240075ea */ /* 0x0005e2000ba0000a */
[----:B------:R2:W-:Y:S01]  /*4240*/  UTCHMMA.2CTA gdesc[UR32], gdesc[UR34], tmem[UR10], tmem[UR74], idesc[UR75], UPT ;  /* 0x00ff4a22200075ea */ /* 0x0005e2000ba0000a */
[----:B------:R2:W-:Y:S01]  /*4250*/  UTCHMMA.2CTA gdesc[UR24], gdesc[UR26], tmem[UR10], tmem[UR72], idesc[UR73], UPT ;  /* 0x00ff481a180075ea */ /* 0x0005e2000ba0000a */
[----:B------:R2:W-:Y:S01]  /*4260*/  UTCHMMA.2CTA gdesc[UR20], gdesc[UR22], tmem[UR10], tmem[UR70], idesc[UR71], UPT ;  /* 0x00ff4616140075ea */ /* 0x0005e2000ba0000a */
[----:B------:R2:W-:Y:S02]  /*4270*/  UTCHMMA.2CTA gdesc[UR16], gdesc[UR18], tmem[UR10], tmem[UR68], idesc[UR69], UPT ;  /* 0x00ff4412100075ea */ /* 0x0005e4000ba0000a */
[----:B------:R2:W-:Y:S01]  /*4280*/  UTCHMMA.2CTA gdesc[UR8], gdesc[UR6], tmem[UR10], tmem[UR66], idesc[UR67], UPT ;  /* 0x00ff4206080075ea */ /* 0x0005e2000ba0000a */
[----:B------:R2:W-:Y:S01]  /*4290*/  UTCBAR.2CTA.MULTICAST [UR62], URZ, UR64 ;  /* 0x000000ff3e0073e9 */ /* 0x0005e20008200840 */
[----:B---3--:R-:W-:Y:S05]  /*42a0*/  BRA.U UP0, `(.L_x_72) ;  /* 0xfffffff900547547 */ /* 0x008fea000b83ffff */
.L_x_69:
[----:B--2---:R-:W-:Y:S01]  /*42b0*/  R2UR UR6, R4 ;  /* 0x00000000040672ca */ /* 0x004fe200000e0000 */
[----:B------:R-:W-:Y:S01]  /*42c0*/  UMOV UR11, UR63 ;  /* 0x0000003f000b7c82 */ /* 0x000fe20008000000 */
[----:B------:R-:W-:-:S11]  /*42d0*/  R2UR UR7, R14 ;  /* 0x000000000e0772ca */ /* 0x000fd600000e0000 */
[----:B------:R-:W-:-:S09]  /*42e0*/  UIADD3 UR6, UPT, UPT, UR6, 0x90, URZ ;  /* 0x0000009006067890 */ /* 0x000fd2000fffe0ff */
[----:B------:R2:W-:Y:S01]  /*42f0*/  UTCBAR.2CTA.MULTICAST [UR6], URZ, UR7 ;  /* 0x000000ff060073e9 */ /* 0x0005e20008200807 */
[----:B------:R-:W-:Y:S02]  /*4300*/  NOP ;  /* 0x0000000000007918 */ /* 0x000fe40000000000 */
.L_x_67:
[----:B--2---:R-:W-:Y:S02]  /*4310*/  R2UR UR6, R2 ;  /* 0x00000000020672ca */ /* 0x004fe400000e0000 */
[----:B------:R-:W-:-:S04]  /*4320*/  ISETP.NE.AND P0, PT, R10, 0x2, PT ;  /* 0x000000020a00780c */ /* 0x000fc80003f05270 */
[----:B-1----:R-:W-:Y:S02]  /*4330*/  SEL R5, RZ, 0x1, P0 ;  /* 0x00000001ff057807 */ /* 0x002fe40000000000 */
[----:B------:R-:W-:Y:S02]  /*4340*/  SEL R10, R10, RZ, P0 ;  /* 0x000000ff0a0a7207 */ /* 0x000fe40000000000 */
[----:B------:R-:W-:-:S03]  /*4350*/  LOP3.LUT R8, R8, R5, RZ, 0x3c, !PT ;  /* 0x0000000508087212 */ /* 0x000fc600078e3cff */
[----:B------:R-:W-:-:S04]  /*4360*/  UIADD3 UR6, UPT, UPT, UR6, 0x1, URZ ;  /* 0x0000000106067890 */ /* 0x000fc8000fffe0ff */
[----:B------:R-:W-:-:S04]  /*4370*/  UISETP.NE.AND UP0, UPT, UR6, 0x4, UPT ;  /* 0x000000040600788c */ /* 0x000fc8000bf05270 */
[----:B------:R-:W-:Y:S02]  /*4380*/  USEL UR7, URZ, 0x1, UP0 ;  /* 0x00000001ff077887 */ /* 0x000fe40008000000 */
[----:B------:R-:W-:-:S04]  /*4390*/  USEL UR6, UR6, URZ, UP0 ;  /* 0x000000ff06067287 */ /* 0x000fc80008000000 */
[----:B------:R-:W-:Y:S02]  /*43a0*/  LOP3.LUT R11, R11, UR7, RZ, 0x3c, !PT ;  /* 0x000000070b0b7c12 */ /* 0x000fe4000f8e3cff */
[----:B------:R-:W-:Y:S01]  /*43b0*/  IMAD.U32 R2, RZ, RZ, UR6 ;  /* 0x00000006ff027e24 */ /* 0x000fe2000f8e00ff */
[----:B------:R-:W-:Y:S06]  /*43c0*/  @P1 BRA `(.L_x_73) ;  /* 0xfffffff400701947 */ /* 0x000fec000383ffff */
[----:B------:R-:W1:Y:S01]  /*43d0*/  S2UR UR8, SR_CgaCtaId ;  /* 0x00000000000879c3 */ /* 0x000e620000008800 */
[----:B------:R-:W-:Y:S01]  /*43e0*/  ELECT P0, URZ, PT ;  /* 0x0000000000ff782f */ /* 0x000fe20003800000 */
[----:B------:R-:W-:Y:S01]  /*43f0*/  IMAD.MOV.U32 R0, RZ, RZ, 0x1 ;  /* 0x00000001ff007424 */ /* 0x000fe200078e00ff */
[----:B------:R-:W-:Y:S01]  /*4400*/  UMOV UR4, 0x40 ;  /* 0x0000004000047882 */ /* 0x000fe20000000000 */
[----:B------:R-:W-:-:S04]  /*4410*/  R2UR UR5, R12 ;  /* 0x000000000c0572ca */ /* 0x000fc800000e0000 */
[----:B------:R-:W-:Y:S09]  /*4420*/  UVIRTCOUNT.DEALLOC.SMPOOL 0x80 ;  /* 0x000000800000784c */ /* 0x000ff20000000000 */
[----:B------:R-:W-:Y:S02]  /*4430*/  UISETP.NE.AND UP0, UPT, UR5, URZ, UPT ;  /* 0x000000ff0500728c */ /* 0x000fe4000bf05270 */
[----:B-1----:R-:W-:-:S09]  /*4440*/  ULEA UR8, UR8, UR4, 0x18 ;  /* 0x0000000408087291 */ /* 0x002fd2000f8ec0ff */
[----:B------:R1:W-:Y:S01]  /*4450*/  @P0 STS.U8 [UR8+0x1c], R0 ;  /* 0x00001c00ff000988 */ /* 0x0003e20008000008 */
[----:B------:R-:W-:Y:S05]  /*4460*/  BRA.U UP0, `(.L_x_74) ;  /* 0x0000000100a87547 */ /* 0x000fea000b800000 */
[----:B------:R-:W-:Y:S01]  /*4470*/  R2UR UR4, R2 ;  /* 0x00000000020472ca */ /* 0x000fe200000e0000 */
[----:B------:R-:W-:Y:S01]  /*4480*/  UIADD3 UR7, UPT, UPT, UR61, 0xb0, URZ ;  /* 0x000000b03d077890 */ /* 0x000fe2000fffe0ff */
[----:B------:R-:W-:-:S11]  /*4490*/  SHF.L.U32 R3, R11, 0x1f, RZ ;  /* 0x0000001f0b037819 */ /* 0x000fd600000006ff */
[----:B------:R-:W-:-:S09]  /*44a0*/  ULEA UR4, UR4, UR7, 0x3 ;  /* 0x0000000704047291 */ /* 0x000fd2000f8e18ff */
[----:B------:R-:W2:Y:S02]  /*44b0*/  SYNCS.PHASECHK.TRANS64.TRYWAIT P0, [UR4], R3 ;  /* 0x00000003ff0075a7 */ /* 0x000ea40008001104 */
[----:B--2---:R-:W-:Y:S05]  /*44c0*/  @!P0 BRA `(.L_x_75) ;  /* 0x0000004400f48947 */ /* 0x004fea0003800000 */
.L_x_160:
[----:B------:R-:W-:-:S13]  /*44d0*/  R2UR UR4, R2 ;  /* 0x00000000020472ca */ /* 0x000fda00000e0000 */
        /* <DEDUP_REMOVED lines=9> */
.L_x_162:
        /* <DEDUP_REMOVED lines=9> */
.L_x_164:
[----:B------:R-:W-:-:S04]  /*4600*/  UIADD3 UR4, UPT, UPT, UR4, 0x1, URZ ;  /* 0x0000000104047890 */ /* 0x000fc8000fffe0ff */
[----:B------:R-:W-:-:S04]  /*4610*/  UISETP.NE.AND UP1, UPT, UR4, 0x4, UPT ;  /* 0x000000040400788c */ /* 0x000fc8000bf25270 */
[----:B------:R-:W-:Y:S02]  /*4620*/  USEL UR5, URZ, 0x1, UP1 ;  /* 0x00000001ff057887 */ /* 0x000fe40008800000 */
[----:B------:R-:W-:-:S04]  /*4630*/  USEL UR4, UR4, URZ, UP1 ;  /* 0x000000ff04047287 */ /* 0x000fc80008800000 */
[----:B------:R-:W-:Y:S01]  /*4640*/  ULEA UR4, UR4, UR7, 0x3 ;  /* 0x0000000704047291 */ /* 0x000fe2000f8e18ff */
[----:B-1----:R-:W-:-:S04]  /*4650*/  LOP3.LUT R3, R2, UR5, RZ, 0x3c, !PT ;  /* 0x0000000502037c12 */ /* 0x002fc8000f8e3cff */
[----:B------:R-:W-:Y:S01]  /*4660*/  SHF.L.U32 R3, R3, 0x1f, RZ ;  /* 0x0000001f03037819 */ /* 0x000fe200000006ff */
[----:B------:R-:W-:-:S04]  /*4670*/  IMAD.U32 R0, RZ, RZ, UR4 ;  /* 0x00000004ff007e24 */ /* 0x000fc8000f8e00ff */
[----:B------:R1:W2:Y:S03]  /*4680*/  SYNCS.PHASECHK.TRANS64.TRYWAIT P0, [R0+URZ], R3 ;  /* 0x00000003000075a7 */ /* 0x0002a600080011ff */
[----:B--2---:R-:W-:Y:S05]  /*4690*/  @!P0 NANOSLEEP.SYNCS 0x989680 ;  /* 0x009896800000895d */ /* 0x004fea0003900000 */
[----:B------:R-:W2:Y:S02]  /*46a0*/  @!P0 SYNCS.PHASECHK.TRANS64 P0, [R0+URZ], R3 ;  /* 0x00000003000085a7 */ /* 0x000ea400080010ff */
[----:B--2---:R-:W-:Y:S05]  /*46b0*/  @P0 BRA `(.L_x_78) ;  /* 0x0000000000240947 */ /* 0x004fea0003800000 */
.L_x_79:
[----:B--2---:R2:W3:Y:S02]  /*46c0*/  SYNCS.PHASECHK.TRANS64.TRYWAIT P0, [R0+URZ], R3 ;  /* 0x00000003000075a7 */ /* 0x0044e400080011ff */
[----:B---3--:R-:W-:Y:S05]  /*46d0*/  @!P0 NANOSLEEP.SYNCS 0x989680 ;  /* 0x009896800000895d */ /* 0x008fea0003900000 */
[----:B------:R-:W3:Y:S02]  /*46e0*/  @!P0 SYNCS.PHASECHK.TRANS64 P0, [R0+URZ], R3 ;  /* 0x00000003000085a7 */ /* 0x000ee400080010ff */
[----:B---3--:R-:W-:Y:S05]  /*46f0*/  @!P0 BRA `(.L_x_79) ;  /* 0xfffffffc00f08947 */ /* 0x008fea000383ffff */
[----:B------:R-:W-:Y:S05]  /*4700*/  BRA `(.L_x_78) ;  /* 0x0000000000107947 */ /* 0x000fea0003800000 */
.L_x_74:
[----:B------:R-:W-:Y:S01]  /*4710*/  R2UR UR5, R9 ;  /* 0x00000000090572ca */ /* 0x000fe200000e0000 */
[----:B------:R-:W-:-:S12]  /*4720*/  UIADD3 UR4, UPT, UPT, UR61, 0xf0, URZ ;  /* 0x000000f03d047890 */ /* 0x000fd8000fffe0ff */
[----:B------:R-:W-:-:S09]  /*4730*/  UPRMT UR4, UR5, 0x654, UR4 ;  /* 0x0000065405047896 */ /* 0x000fd20008000004 */
[----:B------:R-:W-:Y:S03]  /*4740*/  SYNCS.ARRIVE.TRANS64.RED.A1T0 RZ, [UR4], RZ ;  /* 0x000000ffffff79a7 */ /* 0x000fe60008100404 */
.L_x_78:
[----:B-12---:R-:W-:Y:S01]  /*4750*/  SHF.L.U32 R3, RZ, 0x1f, RZ ;  /* 0x0000001fff037819 */ /* 0x006fe200000006ff */
[----:B------:R-:W-:Y:S01]  /*4760*/  UIADD3 UR4, UPT, UPT, UR61, 0xf0, URZ ;  /* 0x000000f03d047890 */ /* 0x000fe2000fffe0ff */
[----:B------:R-:W-:Y:S02]  /*4770*/  PLOP3.LUT P0, PT, PT, PT, UP0, 0x80, 0x8 ;  /* 0x000000000008781c */ /* 0x000fe40003f0f008 */
[----:B------:R-:W1:Y:S02]  /*4780*/  SYNCS.PHASECHK.TRANS64.TRYWAIT P1, [UR61+0xf0], R3 ;  /* 0x0000f003ff0075a7 */ /* 0x000e64000802113d */
[----:B-1----:R-:W-:Y:S09]  /*4790*/  @!P1 BRA `(.L_x_80) ;  /* 0x0000004400889947 */ /* 0x002ff20003800000 */
.L_x_166:
[----:B------:R-:W-:Y:S02]  /*47a0*/  R2UR UR6, R9 ;  /* 0x00000000090672ca */ /* 0x000fe400000e0000 */
[----:B------:R-:W-:-:S11]  /*47b0*/  R2UR UR5, R16 ;  /* 0x00000000100572ca */ /* 0x000fd600000e0000 */
[----:B------:R-:W-:-:S03]  /*47c0*/  @!UP0 UPRMT UR4, UR6, 0x654, UR4 ;  /* 0x0000065406048896 */ /* 0x000fc60008000004 */
[----:B------:R-:W-:-:S06]  /*47d0*/  UMOV UR6, 0x1 ;  /* 0x0000000100067882 */ /* 0x000fcc0000000000 */
[----:B------:R-:W-:Y:S01]  /*47e0*/  @!P0 SYNCS.ARRIVE.TRANS64.RED.A1T0 RZ, [UR4], RZ ;  /* 0x000000ffffff89a7 */ /* 0x000fe20008100404 */
[----:B------:R-:W-:Y:S01]  /*47f0*/  NOP ;  /* 0x0000000000007918 */ /* 0x000fe20000000000 */
[----:B-1----:R-:W1:Y:S01]  /*4800*/  LDS R0, [UR8+0x14] ;  /* 0x00001408ff007984 */ /* 0x002e620008000800 */
[----:B------:R-:W-:-:S03]  /*4810*/  ULOP3.LUT UR4, UR5, 0xffff, URZ, 0xc0, !UPT ;  /* 0x0000ffff05047892 */ /* 0x000fc6000f8ec0ff */
[----:B------:R-:W-:Y:S01]  /*4820*/  UMOV UR5, 0xffff ;  /* 0x0000ffff00057882 */ /* 0x000fe20000000000 */
[----:B------:R-:W-:-:S04]  /*4830*/  USHF.R.U32.HI UR4, URZ, 0x5, UR4 ;  /* 0x00000005ff047899 */ /* 0x000fc80008011604 */
[----:B------:R-:W-:Y:S02]  /*4840*/  USHF.L.U32 UR5, UR5, UR4, URZ ;  /* 0x0000000405057299 */ /* 0x000fe400080006ff */
[----:B------:R-:W-:-:S04]  /*4850*/  USHF.L.U32 UR4, UR6, UR4, URZ ;  /* 0x0000000406047299 */ /* 0x000fc800080006ff */
[----:B-1----:R-:W-:-:S04]  /*4860*/  LOP3.LUT R0, R0, UR5, RZ, 0xc0, !PT ;  /* 0x0000000500007c12 */ /* 0x002fc8000f8ec0ff */
[----:B------:R-:W-:-:S13]  /*4870*/  ISETP.NE.AND P0, PT, R0, UR5, PT ;  /* 0x0000000500007c0c */ /* 0x000fda000bf05270 */
[----:B------:R-:W-:Y:S05]  /*4880*/  @P0 BRA `(.L_x_81) ;  /* 0x0000000000580947 */ /* 0x000fea0003800000 */
[----:B------:R-:W1:Y:S02]  /*4890*/  LDS R0, [UR8+0x18] ;  /* 0x00001808ff007984 */ /* 0x000e640008000800 */
[----:B-1----:R-:W-:-:S04]  /*48a0*/  LOP3.LUT R0, R0, UR4, RZ, 0xc0, !PT ;  /* 0x0000000400007c12 */ /* 0x002fc8000f8ec0ff */
[----:B------:R-:W-:-:S13]  /*48b0*/  ISETP.NE.AND P0, PT, R0, UR4, PT ;  /* 0x0000000400007c0c */ /* 0x000fda000bf05270 */
[----:B------:R-:W-:Y:S05]  /*48c0*/  @P0 BRA `(.L_x_82) ;  /* 0x00000000003c0947 */ /* 0x000fea0003800000 */
[----:B------:R-:W1:Y:S01]  /*48d0*/  S2R R2, SR_LANEID ;  /* 0x0000000000027919 */ /* 0x000e620000000000 */
[----:B------:R-:W-:Y:S01]  /*48e0*/  ULOP3.LUT UR5, URZ, UR5, URZ, 0x33, !UPT ;  /* 0x00000005ff057292 */ /* 0x000fe2000f8e33ff */
[----:B------:R-:W-:Y:S01]  /*48f0*/  LOP3.LUT R4, RZ, UR4, RZ, 0x33, !PT ;  /* 0x00000004ff047c12 */ /* 0x000fe2000f8e33ff */
[----:B------:R-:W-:Y:S02]  /*4900*/  VOTEU.ANY UR4, UPT, PT ;  /* 0x0000000000047886 */ /* 0x000fe400038e0100 */
[----:B------:R-:W-:Y:S01]  /*4910*/  UFLO.U32 UR4, UR4 ;  /* 0x00000004000472bd */ /* 0x000fe200080e0000 */
[----:B------:R-:W2:Y:S01]  /*4920*/  REDUX UR6, R4 ;  /* 0x00000000040673c4 */ /* 0x000ea20000000000 */
[----:B------:R-:W-:-:S06]  /*4930*/  IMAD.U32 R0, RZ, RZ, UR5 ;  /* 0x00000005ff007e24 */ /* 0x000fcc000f8e00ff */
[----:B------:R3:W-:Y:S01]  /*4940*/  UTCATOMSWS.AND URZ, UR5 ;  /* 0x0000000500ff79e3 */ /* 0x0007e20008000000 */
[----:B------:R-:W4:Y:S01]  /*4950*/  REDUX UR7, R0 ;  /* 0x00000000000773c4 */ /* 0x000f220000000000 */
[----:B-1----:R-:W-:Y:S01]  /*4960*/  ISETP.EQ.U32.AND P0, PT, R2, UR4, PT ;  /* 0x0000000402007c0c */ /* 0x002fe2000bf02070 */
[----:B--2---:R-:W-:Y:S01]  /*4970*/  IMAD.U32 R2, RZ, RZ, UR6 ;  /* 0x00000006ff027e24 */ /* 0x004fe2000f8e00ff */
[----:B----4-:R-:W-:-:S11]  /*4980*/  MOV R3, UR7 ;  /* 0x0000000700037c02 */ /* 0x010fd60008000f00 */
[----:B------:R3:W-:Y:S04]  /*4990*/  @P0 ATOMS.AND RZ, [UR8+0x14], R3 ;  /* 0x00001403ffff098c */ /* 0x0007e8000a800008 */
[----:B------:R3:W-:Y:S01]  /*49a0*/  @P0 ATOMS.AND RZ, [UR8+0x18], R2 ;  /* 0x00001802ffff098c */ /* 0x0007e2000a800008 */
[----:B------:R-:W-:Y:S05]  /*49b0*/  BRA `(.L_x_83) ;  /* 0x0000000000147947 */ /* 0x000fea0003800000 */
.L_x_82:
[----:B------:R-:W-:Y:S02]  /*49c0*/  MOV R2, 0x49e0 ;  /* 0x000049e000027802 */ /* 0x000fe40000000f00 */
[----:B-----5:R-:W-:Y:S05]  /*49d0*/  CALL.REL.NOINC `($__internal_0_$__cuda_sm10x_tcgen05_guardrail_trap_col_being_dealloced_not_returned_by_alloc) ;  /* 0x00000048001c7944 */ /* 0x020fea0003c00000 */
[----:B------:R-:W-:Y:S05]  /*49e0*/  BRA `(.L_x_83) ;  /* 0x0000000000087947 */ /* 0x000fea0003800000 */
.L_x_81:
[----:B------:R-:W-:Y:S02]  /*49f0*/  MOV R2, 0x4a10 ;  /* 0x00004a1000027802 */ /* 0x000fe40000000f00 */
[----:B-----5:R-:W-:Y:S05]  /*4a00*/  CALL.REL.NOINC `($__internal_2_$__cuda_sm10x_tcgen05_guardrail_trap_unallocated_columns_being_dealloced) ;  /* 0x0000004800287944 */ /* 0x020fea0003c00000 */
.L_x_83:
[----:B------:R-:W-:Y:S01]  /*4a10*/  NOP ;  /* 0x0000000000007918 */ /* 0x000fe20000000000 */
[----:B---3--:R-:W-:Y:S05]  /*4a20*/  EXIT ;  /* 0x000000000000794d */ /* 0x008fea0003800000 */
.L_x_54:
[----:B------:R-:W-:-:S09]  /*4a30*/  UISETP.NE.OR UP5, UPT, UR10, 0x3, !UP5 ;  /* 0x000000030a00788c */ /* 0x000fd2000efa5670 */
[----:B------:R-:W-:Y:S05]  /*4a40*/  BRA.U UP5, `(.L_x_84) ;  /* 0x0000000d05f47547 */ /* 0x000fea000b800000 */
[----:B------:R-:W1:Y:S01]  /*4a50*/  LDCU.64 UR4, c[0x0][0x888] ;  /* 0x00011100ff0477ac */ /* 0x000e620008000a00 */
[----:B------:R-:W2:Y:S01]  /*4a60*/  LDC R0, c[0x0][0xb30] ;  /* 0x0002cc00ff007b82 */ /* 0x000ea20000000800 */
[----:B------:R-:W-:Y:S02]  /*4a70*/  HFMA2 R25, -RZ, RZ, 0, 0 ;  /* 0x00000000ff197431 */ /* 0x000fe400000001ff */
[----:B------:R-:W-:Y:S01]  /*4a80*/  IMAD.MOV.U32 R32, RZ, RZ, 0x1 ;  /* 0x00000001ff207424 */ /* 0x000fe200078e00ff */
[----:B------:R-:W3:Y:S01]  /*4a90*/  LDCU.64 UR14, c[0x0][0x890] ;  /* 0x00011200ff0e77ac */ /* 0x000ee20008000a00 */
[----:B------:R-:W-:Y:S01]  /*4aa0*/  IMAD.MOV.U32 R27, RZ, RZ, RZ ;  /* 0x000000ffff1b7224 */ /* 0x000fe200078e00ff */
[----:B------:R-:W-:Y:S01]  /*4ab0*/  MOV R23, 0x1000 ;  /* 0x0000100000177802 */ /* 0x000fe20000000f00 */
[----:B------:R-:W-:Y:S01]  /*4ac0*/  UPLOP3.LUT UP1, UPT, UPT, UPT, UPT, 0x40, 0x4 ;  /* 0x000000000004789c */ /* 0x000fe20003f2e870 */
[----:B------:R-:W4:Y:S08]  /*4ad0*/  LDC R19, c[0x0][0x370] ;  /* 0x0000dc00ff137b82 */ /* 0x000f300000000800 */
[----:B------:R-:W4:Y:S01]  /*4ae0*/  LDC R2, c[0x0][0xb0c] ;  /* 0x0002c300ff027b82 */ /* 0x000f220000000800 */
[----:B-1----:R-:W-:-:S03]  /*4af0*/  UISETP.NE.U32.AND UP3, UPT, UR4, URZ, UPT ;  /* 0x000000ff0400728c */ /* 0x002fc6000bf65070 */
[----:B------:R-:W-:Y:S01]  /*4b00*/  UMOV UR4, 0x400 ;  /* 0x0000040000047882 */ /* 0x000fe20000000000 */
[----:B---3--:R-:W-:Y:S02]  /*4b10*/  UISETP.NE.U32.AND UP4, UPT, UR14, URZ, UPT ;  /* 0x000000ff0e00728c */ /* 0x008fe4000bf85070 */
[----:B------:R-:W-:Y:S01]  /*4b20*/  ULEA UR4, UR37, UR4, 0x18 ;  /* 0x0000000425047291 */ /* 0x000fe2000f8ec0ff */
[----:B------:R-:W1:Y:S01]  /*4b30*/  LDC R18, c[0x0][0xb20] ;  /* 0x0002c800ff127b82 */ /* 0x000e620000000800 */
[----:B--2---:R-:W-:Y:S01]  /*4b40*/  ISETP.NE.AND P1, PT, R0, 0x1, PT ;  /* 0x000000010000780c */ /* 0x004fe20003f25270 */
[----:B------:R-:W-:Y:S02]  /*4b50*/  UISETP.NE.AND.EX UP3, UPT, UR5, URZ, UPT, UP3 ;  /* 0x000000ff0500728c */ /* 0x000fe4000bf65330 */
[----:B------:R-:W-:Y:S02]  /*4b60*/  UIADD3 UR13, UPT, UPT, UR4, 0x40, URZ ;  /* 0x00000040040d7890 */ /* 0x000fe4000fffe0ff */
[----:B------:R-:W-:-:S02]  /*4b70*/  UIADD3 UR33, UPT, UPT, UR4, 0x30, URZ ;  /* 0x0000003004217890 */ /* 0x000fc4000fffe0ff */
[----:B------:R-:W2:Y:S01]  /*4b80*/  LDC.64 R36, c[0x0][0x348] ;  /* 0x0000d200ff247b82 */ /* 0x000ea20000000a00 */
[----:B------:R-:W-:Y:S02]  /*4b90*/  UIADD3 UR25, UPT, UPT, UR4, 0x38, URZ ;  /* 0x0000003804197890 */ /* 0x000fe4000fffe0ff */
[----:B------:R-:W-:Y:S02]  /*4ba0*/  UPRMT UR13, UR37, 0x654, UR13 ;  /* 0x00000654250d7896 */ /* 0x000fe4000800000d */
[----:B------:R-:W-:-:S03]  /*4bb0*/  UISETP.NE.AND.EX UP4, UPT, UR15, URZ, UPT, UP4 ;  /* 0x000000ff0f00728c */ /* 0x000fc6000bf85340 */
[----:B------:R-:W3:Y:S08]  /*4bc0*/  LDC.64 R16, c[0x0][0xb10] ;  /* 0x0002c400ff107b82 */ /* 0x000ef00000000a00 */
[----:B------:R-:W1:Y:S08]  /*4bd0*/  LDC.64 R6, c[0x0][0xb18] ;  /* 0x0002c600ff067b82 */ /* 0x000e700000000a00 */
[----:B------:R-:W1:Y:S08]  /*4be0*/  LDC.64 R4, c[0x0][0xb28] ;  /* 0x0002ca00ff047b82 */ /* 0x000e700000000a00 */
[----:B----4-:R-:W1:Y:S02]  /*4bf0*/  LDC R22, c[0x0][0x374] ;  /* 0x0000dd00ff167b82 */ /* 0x010e640000000800 */
.L_x_94:
[----:B------:R-:W-:Y:S02]  /*4c00*/  LEA R0, R27, UR4, 0x3 ;  /* 0x000000041b007c11 */ /* 0x000fe4000f8e18ff */
[----:B------:R-:W-:Y:S02]  /*4c10*/  SHF.L.U32 R3, R25, 0x1f, RZ ;  /* 0x0000001f19037819 */ /* 0x000fe400000006ff */
[----:B------:R-:W-:Y:S02]  /*4c20*/  LEA R28, R27, UR4, 0x4 ;  /* 0x000000041b1c7c11 */ /* 0x000fe4000f8e20ff */
[----:B----4-:R-:W4:Y:S02]  /*4c30*/  SYNCS.PHASECHK.TRANS64.TRYWAIT P0, [R0+URZ+0x70], R3 ;  /* 0x00007003000075a7 */ /* 0x010f2400080011ff */
[----:B----4-:R-:W-:Y:S05]  /*4c40*/  @!P0 BRA `(.L_x_85) ;  /* 0x0000004000748947 */ /* 0x010fea0003800000 */
.L_x_167:
[----:B------:R-:W-:Y:S01]  /*4c50*/  ISETP.GE.AND P0, PT, R26, 0x1, PT ;  /* 0x000000011a00780c */ /* 0x000fe20003f06270 */
[----:B-----5:R-:W1:Y:S01]  /*4c60*/  LDS.128 R28, [R28+0x100] ;  /* 0x000100001c1c7984 */ /* 0x020e620000000c00 */
[----:B----4-:R-:W-:Y:S01]  /*4c70*/  VIADD R0, R0, 0x80 ;  /* 0x0000008000007836 */ /* 0x010fe20000000000 */
[----:B------:R-:W-:Y:S01]  /*4c80*/  @!PT LDS RZ, [RZ] ;  /* 0x00000000fffff984 */ /* 0x000fe20000000800 */
[----:B------:R-:W-:Y:S01]  /*4c90*/  @!PT LDS RZ, [RZ] ;  /* 0x00000000fffff984 */ /* 0x000fe20000000800 */
[----:B------:R-:W-:Y:S01]  /*4ca0*/  @!PT LDS RZ, [RZ] ;  /* 0x00000000fffff984 */ /* 0x000fe20000000800 */
[----:B------:R-:W-:Y:S01]  /*4cb0*/  @!PT LDS RZ, [RZ] ;  /* 0x00000000fffff984 */ /* 0x000fe20000000800 */
[----:B------:R4:W-:Y:S06]  /*4cc0*/  MEMBAR.ALL.CTA ;  /* 0x0000000000007992 */ /* 0x0009ec0000008000 */
[----:B----4-:R-:W4:Y:S01]  /*4cd0*/  FENCE.VIEW.ASYNC.S ;  /* 0x00000000000073c6 */ /* 0x010f220000000000 */
[----:B------:R-:W-:Y:S04]  /*4ce0*/  PRMT R0, RZ, 0x654, R0 ;  /* 0x00000654ff007816 */ /* 0x000fe80000000000 */
[----:B----4-:R4:W-:Y:S01]  /*4cf0*/  SYNCS.ARRIVE.TRANS64.RED.A1T0 RZ, [R0+URZ], RZ ;  /* 0x000000ff00ff79a7 */ /* 0x0109e200081004ff */
[----:B-1----:R-:W-:Y:S11]  /*4d00*/  LOP3.LUT P3, RZ, R30, 0x1, RZ, 0xc0, !PT ;  /* 0x000000011eff7812 */ /* 0x002ff6000786c0ff */
[----:B------:R-:W-:Y:S02]  /*4d10*/  @!UPT UIADD3 URZ, UPT, UPT, URZ, URZ, URZ ;  /* 0x000000fffffff290 */ /* 0x000fe4000fffe0ff */
[----:B------:R-:W-:Y:S02]  /*4d20*/  @P3 MOV R13, R28 ;  /* 0x0000001c000d3202 */ /* 0x000fe40000000f00 */
[----:B------:R-:W-:Y:S01]  /*4d30*/  @P3 LOP3.LUT R8, R29, 0xffff, RZ, 0xc0, !PT ;  /* 0x0000ffff1d083812 */ /* 0x000fe200078ec0ff */
[----:B----4-:R-:W-:Y:S06]  /*4d40*/  @!P0 BRA `(.L_x_86) ;  /* 0x0000000000a48947 */ /* 0x010fec0003800000 */
[----:B------:R-:W-:Y:S01]  /*4d50*/  IMAD.HI.U32 R33, R22, R7, RZ ;  /* 0x0000000716217227 */ /* 0x000fe200078e00ff */
[----:B------:R-:W-:Y:S02]  /*4d60*/  ISETP.NE.AND P0, PT, R6, 0x1, PT ;  /* 0x000000010600780c */ /* 0x000fe40003f05270 */
[----:B------:R-:W-:Y:S01]  /*4d70*/  ISETP.NE.AND P2, PT, R26, 0x1, PT ;  /* 0x000000011a00780c */ /* 0x000fe20003f45270 */
[----:B---3--:R-:W-:Y:S01]  /*4d80*/  IMAD.HI.U32 R34, R19, R16, RZ ;  /* 0x0000001013227227 */ /* 0x008fe200078e00ff */
[----:B------:R-:W-:Y:S02]  /*4d90*/  SHF.R.U32.HI R33, RZ, R18, R33 ;  /* 0x00000012ff217219 */ /* 0x000fe40000011621 */
[----:B------:R-:W-:Y:S01]  /*4da0*/  ISETP.NE.AND P4, PT, R2, 0x1, PT ;  /* 0x000000010200780c */ /* 0x000fe20003f85270 */
[----:B------:R-:W-:Y:S01]  /*4db0*/  IMAD.HI.U32 R38, R13, R16, RZ ;  /* 0x000000100d267227 */ /* 0x000fe200078e00ff */
[----:B------:R-:W-:Y:S02]  /*4dc0*/  SHF.R.U32.HI R34, RZ, R17, R34 ;  /* 0x00000011ff227219 */ /* 0x000fe40000011622 */
[----:B------:R-:W-:Y:S01]  /*4dd0*/  SEL R3, R22, R33, !P0 ;  /* 0x0000002116037207 */ /* 0x000fe20004000000 */
[C---:B------:R-:W-:Y:S01]  /*4de0*/  IMAD.HI.U32 R33, R8.reuse, R7, RZ ;  /* 0x0000000708217227 */ /* 0x040fe200078e00ff */
[----:B------:R-:W-:Y:S02]  /*4df0*/  SEL R11, R19, R34, !P4 ;  /* 0x00000022130b7207 */ /* 0x000fe40006000000 */
[----:B------:R-:W-:Y:S01]  /*4e00*/  SHF.R.U32.HI R38, RZ, R17, R38 ;  /* 0x00000011ff267219 */ /* 0x000fe20000011626 */
[----:B------:R-:W-:Y:S01]  /*4e10*/  IMAD.HI.U32 R40, R3, R4, RZ ;  /* 0x0000000403287227 */ /* 0x000fe200078e00ff */
[----:B------:R-:W-:Y:S03]  /*4e20*/  SHF.R.U32.HI R33, RZ, R18, R33 ;  /* 0x00000012ff217219 */ /* 0x000fe60000011621 */
[----:B------:R-:W-:Y:S01]  /*4e30*/  IMAD.HI.U32 R34, R11, R4, RZ ;  /* 0x000000040b227227 */ /* 0x000fe200078e00ff */
[----:B------:R-:W-:Y:S02]  /*4e40*/  @P2 SHF.R.U32.HI R3, RZ, R5, R40 ;  /* 0x00000005ff032219 */ /* 0x000fe40000011628 */
[----:B------:R-:W-:Y:S02]  /*4e50*/  SEL R9, R8, R33, !P0 ;  /* 0x0000002108097207 */ /* 0x000fe40004000000 */
[----:B------:R-:W-:Y:S01]  /*4e60*/  @P2 SHF.R.U32.HI R11, RZ, R5, R34 ;  /* 0x00000005ff0b2219 */ /* 0x000fe20000011622 */
[C---:B------:R-:W-:Y:S01]  /*4e70*/  IMAD R10, R26.reuse, R3, RZ ;  /* 0x000000031a0a7224 */ /* 0x040fe200078e02ff */
[----:B------:R-:W-:Y:S01]  /*4e80*/  SEL R3, R13, R38, !P4 ;  /* 0x000000260d037207 */ /* 0x000fe20006000000 */
[C---:B------:R-:W-:Y:S03]  /*4e90*/  IMAD.HI.U32 R14, R9.reuse, R4, RZ ;  /* 0x00000004090e7227 */ /* 0x040fe600078e00ff */
[----:B------:R-:W-:Y:S01]  /*4ea0*/  ISETP.GE.AND P0, PT, R9, R10, PT ;  /* 0x0000000a0900720c */ /* 0x000fe20003f06270 */
[C---:B------:R-:W-:Y:S01]  /*4eb0*/  IMAD R12, R26.reuse, R11, RZ ;  /* 0x0000000b1a0c7224 */ /* 0x040fe200078e02ff */
[-C--:B------:R-:W-:Y:S04]  /*4ec0*/  SHF.R.U32.HI R14, RZ, R5.reuse, R14 ;  /* 0x00000005ff0e7219 */ /* 0x080fe8000001160e */
[----:B------:R-:W-:Y:S02]  /*4ed0*/  ISETP.GE.OR P0, PT, R3, R12, P0 ;  /* 0x0000000c0300720c */ /* 0x000fe40000706670 */
[----:B------:R-:W-:Y:S05]  /*4ee0*/  SEL R15, R9, R14, !P2 ;  /* 0x0000000e090f7207 */ /* 0x000fea0005000000 */
[----:B------:R-:W-:Y:S04]  /*4ef0*/  IMAD.MOV R14, RZ, RZ, -R15 ;  /* 0x000000ffff0e7224 */ /* 0x000fe800078e0a0f */
[----:B------:R-:W-:Y:S02]  /*4f00*/  IMAD R14, R26, R14, R9 ;  /* 0x0000000e1a0e7224 */ /* 0x000fe400078e0209 */
[C---:B------:R-:W-:Y:S05]  /*4f10*/  @!P0 IMAD.HI.U32 R10, R3.reuse, R4, RZ ;  /* 0x00000004030a8227 */ /* 0x040fea00078e00ff */
[----:B------:R-:W-:Y:S04]  /*4f20*/  @!P0 SHF.R.U32.HI R10, RZ, R5, R10 ;  /* 0x00000005ff0a8219 */ /* 0x000fe8000001160a */
[----:B------:R-:W-:Y:S01]  /*4f30*/  @!P0 SEL R0, R3, R10, !P2 ;  /* 0x0000000a03008207 */ /* 0x000fe20005000000 */
[----:B------:R-:W-:Y:S03]  /*4f40*/  IMAD.MOV R10, RZ, RZ, -R3 ;  /* 0x000000ffff0a7224 */ /* 0x000fe600078e0a03 */
[----:B------:R-:W-:Y:S01]  /*4f50*/  @!P0 IADD3 R15, PT, PT, R15, -R0, RZ ;  /* 0x800000000f0f8210 */ /* 0x000fe20007ffe0ff */
[----:B------:R-:W-:Y:S01]  /*4f60*/  @!P0 IMAD R0, R11, R14, R0 ;  /* 0x0000000e0b008224 */ /* 0x000fe200078e0200 */
[----:B------:R-:W-:Y:S01]  /*4f70*/  IADD3 R11, PT, PT, -R9, RZ, RZ ;  /* 0x000000ff090b7210 */ /* 0x000fe20007ffe1ff */
[----:B------:R-:W-:Y:S02]  /*4f80*/  IMAD R13, R2, R10, R13 ;  /* 0x0000000a020d7224 */ /* 0x000fe400078e020d */
[----:B------:R-:W-:Y:S02]  /*4f90*/  @!P0 IMAD R9, R15, R26, R3 ;  /* 0x0000001a0f098224 */ /* 0x000fe400078e0203 */
[----:B------:R-:W-:Y:S02]  /*4fa0*/  @!P0 IMAD.MOV.U32 R3, RZ, RZ, R0 ;  /* 0x000000ffff038224 */ /* 0x000fe400078e0000 */
[----:B------:R-:W-:Y:S02]  /*4fb0*/  IMAD R8, R6, R11, R8 ;  /* 0x0000000b06087224 */ /* 0x000fe400078e0208 */
[----:B------:R-:W-:Y:S02]  /*4fc0*/  IMAD R13, R3, R2, R13 ;  /* 0x00000002030d7224 */ /* 0x000fe400078e020d */
[----:B------:R-:W-:Y:S02]  /*4fd0*/  IMAD R8, R9, R6, R8 ;  /* 0x0000000609087224 */ /* 0x000fe400078e0208 */
.L_x_86:
[----:B------:R-:W-:Y:S05]  /*4fe0*/  BRA.U UP1, `(.L_x_87) ;  /* 0x0000000101107547 */ /* 0x000fea000b800000 */
[----:B------:R-:W-:Y:S04]  /*4ff0*/  MOV R0, UR38 ;  /* 0x0000002600007c02 */ /* 0x000fe80008000f00 */
[----:B------:R-:W-:Y:S04]  /*5000*/  SHF.L.U32 R3, R0, 0x1f, RZ ;  /* 0x0000001f00037819 */ /* 0x000fe800000006ff */
[----:B------:R-:W1:Y:S02]  /*5010*/  SYNCS.PHASECHK.TRANS64.TRYWAIT P0, [UR4+0x68], R3 ;  /* 0x00006803ff0075a7 */ /* 0x000e640008001104 */
[----:B-1----:R-:W-:Y:S05]  /*5020*/  @!P0 BRA `(.L_x_88) ;  /* 0x0000003c00908947 */ /* 0x002fea0003800000 */
.L_x_87:
[----:B------:R-:W-:Y:S02]  /*5030*/  R2UR UR34, R20 ;  /* 0x00000000142272ca */ /* 0x000fe400000e0000 */
[----:B------:R-:W-:Y:S02]  /*5040*/  R2UR UR35, R21 ;  /* 0x00000000152372ca */ /* 0x000fe400000e0000 */
[----:B------:R-:W-:Y:S02]  /*5050*/  ISETP.NE.U32.AND P2, PT, RZ, UR14, PT ;  /* 0x0000000eff007c0c */ /* 0x000fe4000bf45070 */
[----:B------:R-:W-:Y:S02]  /*5060*/  SHF.L.U32 R12, R32, 0x1f, RZ ;  /* 0x0000001f200c7819 */ /* 0x000fe400000006ff */
[----:B------:R-:W-:Y:S05]  /*5070*/  ISETP.NE.AND.EX P2, PT, RZ, UR15, PT, P2 ;  /* 0x0000000fff007c0c */ /* 0x000fea000bf45320 */
[----:B------:R-:W-:Y:S02]  /*5080*/  UIMAD UR34, UR34, 0x60, URZ ;  /* 0x00000060222278a4 */ /* 0x000fe4000f8e02ff */
[----:B------:R-:W-:Y:S01]  /*5090*/  USHF.L.U32 UR35, UR35, 0x6, URZ ;  /* 0x0000000623237899 */ /* 0x000fe200080006ff */
[----:B------:R-:W-:Y:S11]  /*50a0*/  BRA.U !UP4, `(.L_x_89) ;  /* 0x000000010c347547 */ /* 0x000ff6000b800000 */
[----:B------:R-:W-:Y:S01]  /*50b0*/  UPLOP3.LUT UP0, UPT, UPT, UPT, UP3, 0x80, 0x8 ;  /* 0x000000000008789c */ /* 0x000fe20003f0f030 */
[----:B-1----:R-:W-:Y:S02]  /*50c0*/  HFMA2 R0, -RZ, RZ, 0, 5.9604644775390625e-08 ;  /* 0x00000001ff007431 */ /* 0x002fe400000001ff */
[----:B------:R-:W-:Y:S03]  /*50d0*/  IMAD.MOV.U32 R59, RZ, RZ, 0x1 ;  /* 0x00000001ff3b7424 */ /* 0x000fe600078e00ff */
[----:B------:R-:W-:Y:S05]  /*50e0*/  PLOP3.LUT P0, PT, PT, PT, UP0, 0x80, 0x8 ;  /* 0x000000000008781c */ /* 0x000fea0003f0f008 */
[----:B------:R-:W1:Y:S01]  /*50f0*/  @UP0 LDCU.64 UR6, c[0x0][0x888] ;  /* 0x00011100ff0607ac */ /* 0x000e620008000a00 */
[----:B------:R-:W-:Y:S07]  /*5100*/  @UP0 UIMAD UR5, UR60, UR14, URZ ;  /* 0x0000000e3c0502a4 */ /* 0x000fee000f8e02ff */
[----:B------:R-:W-:Y:S01]  /*5110*/  @!P0 PRMT R59, R0, 0x7610, R59 ;  /* 0x00007610003b8816 */ /* 0x000fe2000000003b */
[----:B-1----:R-:W-:Y:S03]  /*5120*/  @UP0 UIMAD.WIDE UR6, UR5, 0x4, UR6 ;  /* 0x00000004050608a5 */ /* 0x002fe6000f8e0206 */
[----:B------:R-:W1:Y:S03]  /*5130*/  @!UP0 LDCU UR5, c[0x0][0x880] ;  /* 0x00011000ff0587ac */ /* 0x000e660008000800 */
[----:B------:R-:W-:Y:S01]  /*5140*/  IMAD.U32 R10, RZ, RZ, UR6 ;  /* 0x00000006ff0a7e24 */ /* 0x000fe2000f8e00ff */
[----:B------:R-:W-:Y:S05]  /*5150*/  MOV R11, UR7 ;  /* 0x00000007000b7c02 */ /* 0x000fea0008000f00 */
[----:B------:R4:W5:Y:S02]  /*5160*/  @P0 LDG.E R35, desc[UR52][R10.64] ;  /* 0x000000340a230981 */ /* 0x000964000c1e1900 */
[----:B-1--4-:R-:W-:Y:S07]  /*5170*/  @!P0 IMAD.U32 R35, RZ, RZ, UR5 ;  /* 0x00000005ff238e24 */ /* 0x012fee000f8e00ff */
.L_x_89:
[----:B-----5:R-:W-:Y:S01]  /*5180*/  @!P2 FSETP.EQ.AND P0, PT, R35, RZ, PT ;  /* 0x000000ff2300a20b */ /* 0x020fe20003f02000 */
[----:B------:R-:W-:Y:S01]  /*5190*/  @!UPT UIADD3 URZ, UPT, UPT, URZ, URZ, URZ ;  /* 0x000000fffffff290 */ /* 0x000fe2000fffe0ff */
[----:B------:R-:W-:Y:S11]  /*51a0*/  @!P2 BRA `(.L_x_90) ;  /* 0x000000000014a947 */ /* 0x000ff60003800000 */
[----:B------:R-:W-:Y:S02]  /*51b0*/  LOP3.LUT P2, RZ, R59, 0xff, RZ, 0xc0, !PT ;  /* 0x000000ff3bff7812 */ /* 0x000fe4000784c0ff */
[----:B------:R-:W-:Y:S04]  /*51c0*/  PLOP3.LUT P0, PT, PT, PT, UP0, 0x80, 0x8 ;  /* 0x000000000008781c */ /* 0x000fe80003f0f008 */
[----:B------:R-:W-:Y:S07]  /*51d0*/  PLOP3.LUT P0, PT, P0, PT, PT, 0x8, 0x80 ;  /* 0x000000000080781c */ /* 0x000fee000070e170 */
[----:B------:R-:W-:Y:S11]  /*51e0*/  @P2 FSETP.EQ.AND P0, PT, R35, RZ, PT ;  /* 0x000000ff2300220b */ /* 0x000ff60003f02000 */
[----:B------:R-:W-:Y:S02]  /*51f0*/  @!UPT UIADD3 URZ, UPT, UPT, URZ, URZ, URZ ;  /* 0x000000fffffff290 */ /* 0x000fe4000fffe0ff */
.L_x_90:
[----:B------:R-:W4:Y:S01]  /*5200*/  SYNCS.PHASECHK.TRANS64.TRYWAIT P2, [UR4+0x48], R12 ;  /* 0x0000480cff0075a7 */ /* 0x000f220008041104 */
[----:B------:R-:W-:Y:S04]  /*5210*/  ELECT P4, URZ, PT ;  /* 0x0000000000ff782f */ /* 0x000fe80003880000 */
[----:B------:R-:W-:Y:S11]  /*5220*/  PLOP3.LUT P4, PT, P0, P4, PT, 0xf2, 0x2f ;  /* 0x00000000002f781c */ /* 0x000ff60000789e72 */
[----:B------:R-:W-:Y:S02]  /*5230*/  @!UPT UIADD3 URZ, UPT, UPT, URZ, URZ, URZ ;  /* 0x000000fffffff290 */ /* 0x000fe4000fffe0ff */
[----:B--2---:R-:W-:Y:S05]  /*5240*/  @!P4 IADD3 R9, P0, PT, R36, 0x580, RZ ;  /* 0x000005802409c810 */ /* 0x004fea0007f1e0ff */
[----:B-1----:R-:W-:Y:S01]  /*5250*/  @!P4 IMAD.X R0, RZ, RZ, R37, P0 ;  /* 0x000000ffff00c224 */ /* 0x002fe200000e0625 */
[----:B----4-:R-:W-:Y:S07]  /*5260*/  @!P2 BRA `(.L_x_91) ;  /* 0x0000003c0018a947 */ /* 0x010fee0003800000 */
.L_x_170:
[----:B------:R-:W-:Y:S01]  /*5270*/  @!P4 R2UR UR6, R9 ;  /* 0x000000000906c2ca */ /* 0x000fe200000e0000 */
[----:B------:R-:W-:Y:S01]  /*5280*/  VOTEU.ALL UP1, P4 ;  /* 0x0000000000ff7886 */ /* 0x000fe20002020000 */
[----:B------:R-:W-:Y:S01]  /*5290*/  @!P4 R2UR UR5, R0 ;  /* 0x000000000005c2ca */ /* 0x000fe200000e0000 */
[----:B------:R-:W-:Y:S01]  /*52a0*/  VOTEU.ALL UP2, P4 ;  /* 0x0000000000ff7886 */ /* 0x000fe20002040000 */
[----:B------:R-:W-:Y:S01]  /*52b0*/  UMOV UR16, 0x0 ;  /* 0x0000000000107882 */ /* 0x000fe20000000000 */
[----:B------:R-:W-:Y:S01]  /*52c0*/  UMOV UR17, 0x10000000 ;  /* 0x1000000000117882 */ /* 0x000fe20000000000 */
[----:B------:R-:W-:Y:S01]  /*52d0*/  @!UP1 UIADD3 UR32, UPT, UPT, UR4, 0x200, URZ ;  /* 0x0000020004209890 */ /* 0x000fe2000fffe0ff */
[----:B------:R-:W-:Y:S01]  /*52e0*/  @!P4 IMAD.MOV.U32 R0, RZ, RZ, 0x1000 ;  /* 0x00001000ff00c424 */ /* 0x000fe200078e00ff */
[----:B------:R-:W-:Y:S01]  /*52f0*/  UMOV UR36, UR60 ;  /* 0x0000003c00247c82 */ /* 0x000fe20008000000 */
[----:B------:R-:W-:Y:S01]  /*5300*/  @!UP1 UIADD3 UR10, UPT, UPT, UR34, 0x30, URZ ;  /* 0x00000030220a9890 */ /* 0x000fe2000fffe0ff */
[----:B------:R-:W-:Y:S01]  /*5310*/  @!P4 IADD3 R21, P0, PT, R36, 0x580, RZ ;  /* 0x000005802415c810 */ /* 0x000fe20007f1e0ff */
[----:B------:R-:W-:Y:S02]  /*5320*/  @!UP1 UIADD3 UR8, UPT, UPT, UR4, 0xa00, URZ ;  /* 0x00000a0004089890 */ /* 0x000fe4000fffe0ff */
[----:B------:R-:W-:Y:S01]  /*5330*/  IMAD.U32 R10, RZ, RZ, UR6 ;  /* 0x00000006ff0a7e24 */ /* 0x000fe2000f8e00ff */
[----:B------:R-:W-:Y:S01]  /*5340*/  VOTEU.ALL UP1, P4 ;  /* 0x0000000000ff7886 */ /* 0x000fe20002020000 */
[----:B------:R-:W-:Y:S01]  /*5350*/  IMAD.U32 R11, RZ, RZ, UR5 ;  /* 0x00000005ff0b7e24 */ /* 0x000fe2000f8e00ff */
[----:B------:R-:W-:Y:S01]  /*5360*/  UMOV UR9, UR33 ;  /* 0x0000002100097c82 */ /* 0x000fe20008000000 */
[----:B------:R-:W-:Y:S01]  /*5370*/  UMOV UR11, UR35 ;  /* 0x00000023000b7c82 */ /* 0x000fe20008000000 */
[----:B------:R-:W-:Y:S01]  /*5380*/  @!P4 R2UR UR6, R10 ;  /* 0x000000000a06c2ca */ /* 0x000fe200000e0000 */
[----:B------:R-:W-:Y:S01]  /*5390*/  UMOV UR12, UR60 ;  /* 0x0000003c000c7c82 */ /* 0x000fe20008000000 */
[----:B------:R-:W-:Y:S01]  /*53a0*/  @!P4 R2UR UR7, R11 ;  /* 0x000000000b07c2ca */ /* 0x000fe200000e0000 */
[----:B------:R-:W-:Y:S01]  /*53b0*/  UPRMT UR5, UR37, 0x654, UR33 ;  /* 0x0000065425057896 */ /* 0x000fe20008000021 */
[----:B------:R-:W-:Y:S11]  /*53c0*/  @!P4 IMAD.X R20, RZ, RZ, R37, P0 ;  /* 0x000000ffff14c224 */ /* 0x000ff600000e0625 */
[----:B------:R2:W-:Y:S01]  /*53d0*/  @!UP2 UTMALDG.3D [UR32], [UR6], desc[UR16] ;  /* 0x000010200600a5b4 */ /* 0x0005e20008011000 */
[----:B------:R2:W-:Y:S01]  /*53e0*/  @!UP1 UTMALDG.3D [UR8], [UR6], desc[UR16] ;  /* 0x00001008060095b4 */ /* 0x0005e20008011000 */
[----:B------:R2:W-:Y:S01]  /*53f0*/  @!P4 SYNCS.ARRIVE.TRANS64.RED.A0TR RZ, [UR4+0x30], R0 ;  /* 0x00003000ffffc9a7 */ /* 0x0005e20008300404 */
[----:B------:R-:W-:Y:S01]  /*5400*/  SYNCS.ARRIVE.TRANS64.RED.A1T0 RZ, [UR5], RZ ;  /* 0x000000ffffff79a7 */ /* 0x000fe20008100405 */
[----:B------:R-:W4:Y:S02]  /*5410*/  SYNCS.PHASECHK.TRANS64.TRYWAIT P2, [UR4+0x50], R12 ;  /* 0x0000500cff0075a7 */ /* 0x000f240008041104 */
[----:B--2-4-:R-:W-:Y:S05]  /*5420*/  @!P2 BRA `(.L_x_92) ;  /* 0x0000003800c0a947 */ /* 0x014fea0003800000 */
.L_x_172:
[----:B------:R-:W2:Y:S01]  /*5430*/  LDC.64 R14, c[0x0][0xb10] ;  /* 0x0002c400ff0e7b82 */ /* 0x000ea20000000a00 */
[----:B------:R-:W-:Y:S01]  /*5440*/  @!P4 R2UR UR6, R21 ;  /* 0x000000001506c2ca */ /* 0x000fe200000e0000 */
[----:B------:R-:W-:Y:S01]  /*5450*/  VOTEU.ALL UP1, P4 ;  /* 0x0000000000ff7886 */ /* 0x000fe20002020000 */
[----:B------:R-:W-:Y:S01]  /*5460*/  @!P4 R2UR UR5, R20 ;  /* 0x000000001405c2ca */ /* 0x000fe200000e0000 */
[----:B------:R-:W-:Y:S01]  /*5470*/  VOTEU.ALL UP2, P4 ;  /* 0x0000000000ff7886 */ /* 0x000fe20002040000 */
[----:B------:R-:W-:Y:S03]  /*5480*/  UMOV UR16, 0x0 ;  /* 0x0000000000107882 */ /* 0x000fe60000000000 */
[----:B------:R-:W4:Y:S01]  /*5490*/  LDC.64 R10, c[0x0][0xb18] ;  /* 0x0002c600ff0a7b82 */ /* 0x000f220000000a00 */
[----:B------:R-:W-:Y:S01]  /*54a0*/  @!UP1 UIADD3 UR26, UPT, UPT, UR34, 0x10, URZ ;  /* 0x00000010221a9890 */ /* 0x000fe2000fffe0ff */
[----:B------:R-:W-:Y:S01]  /*54b0*/  @P3 SHF.R.U32.HI R24, RZ, 0x10, R29 ;  /* 0x00000010ff183819 */ /* 0x000fe2000001161d */
[----:B------:R-:W-:Y:S01]  /*54c0*/  @!UP1 UIADD3 UR24, UPT, UPT, UR4, 0x1200, URZ ;  /* 0x0000120004189890 */ /* 0x000fe2000fffe0ff */
[----:B------:R-:W-:Y:S01]  /*54d0*/  VIADD R27, R27, 0x1 ;  /* 0x000000011b1b7836 */ /* 0x000fe20000000000 */
[----:B------:R-:W-:Y:S03]  /*54e0*/  UMOV UR17, 0x10000000 ;  /* 0x1000000000117882 */ /* 0x000fe60000000000 */
[----:B------:R-:W5:Y:S01]  /*54f0*/  @!P1 LDC R0, c[0x0][0xb20] ;  /* 0x0002c800ff009b82 */ /* 0x000f620000000800 */
[----:B------:R-:W-:Y:S01]  /*5500*/  UMOV UR27, UR35 ;  /* 0x00000023001b7c82 */ /* 0x000fe20008000000 */
[----:B------:R-:W-:Y:S01]  /*5510*/  IMAD.U32 R20, RZ, RZ, UR6 ;  /* 0x00000006ff147e24 */ /* 0x000fe2000f8e00ff */
[----:B------:R-:W-:Y:S05]  /*5520*/  UMOV UR28, UR60 ;  /* 0x0000003c001c7c82 */ /* 0x000fea0008000000 */
[----:B-1----:R-:W1:Y:S01]  /*5530*/  @!P1 LDC R3, c[0x0][0xb0c] ;  /* 0x0002c300ff039b82 */ /* 0x002e620000000800 */
[----:B------:R-:W-:Y:S01]  /*5540*/  IMAD.U32 R21, RZ, RZ, UR5 ;  /* 0x00000005ff157e24 */ /* 0x000fe2000f8e00ff */
[----:B------:R-:W-:Y:S01]  /*5550*/  @!UP1 UIADD3 UR10, UPT, UPT, UR34, 0x40, URZ ;  /* 0x00000040220a9890 */ /* 0x000fe2000fffe0ff */
[----:B------:R-:W-:Y:S01]  /*5560*/  @!P4 R2UR UR6, R20 ;  /* 0x000000001406c2ca */ /* 0x000fe200000e0000 */
[----:B------:R-:W-:Y:S01]  /*5570*/  @!UP1 UIADD3 UR8, UPT, UPT, UR4, 0x1a00, URZ ;  /* 0x00001a0004089890 */ /* 0x000fe2000fffe0ff */
[----:B------:R-:W-:Y:S01]  /*5580*/  @!P4 IMAD.MOV.U32 R20, RZ, RZ, 0x1000 ;  /* 0x00001000ff14c424 */ /* 0x000fe200078e00ff */
[----:B------:R-:W-:Y:S01]  /*5590*/  @!P4 R2UR UR7, R21 ;  /* 0x000000001507c2ca */ /* 0x000fe200000e0000 */
[----:B------:R-:W-:Y:S01]  /*55a0*/  VOTEU.ALL UP1, P4 ;  /* 0x0000000000ff7886 */ /* 0x000fe20002020000 */
[----:B------:R-:W-:Y:S01]  /*55b0*/  UMOV UR9, UR25 ;  /* 0x0000001900097c82 */ /* 0x000fe20008000000 */
[----:B------:R-:W-:Y:S01]  /*55c0*/  UMOV UR11, UR35 ;  /* 0x00000023000b7c82 */ /* 0x000fe20008000000 */
[----:B------:R-:W-:Y:S01]  /*55d0*/  UMOV UR12, UR60 ;  /* 0x0000003c000c7c82 */ /* 0x000fe20008000000 */
[----:B------:R-:W-:Y:S08]  /*55e0*/  UPRMT UR5, UR37, 0x654, UR25 ;  /* 0x0000065425057896 */ /* 0x000ff00008000019 */
[----:B------:R1:W-:Y:S02]  /*55f0*/  @!UP2 UTMALDG.3D [UR24], [UR6], desc[UR16] ;  /* 0x000010180600a5b4 */ /* 0x0003e40008011000 */
[----:B-1----:R-:W-:Y:S01]  /*5600*/  @!P1 ISETP.NE.AND P2, PT, R3, 0x1, PT ;  /* 0x000000010300980c */ /* 0x002fe20003f45270 */
[C---:B--2---:R-:W-:Y:S01]  /*5610*/  @!P1 IMAD.HI.U32 R14, R13.reuse, R14, RZ ;  /* 0x0000000e0d0e9227 */ /* 0x044fe200078e00ff */
[----:B----4-:R-:W-:Y:S01]  /*5620*/  @!P1 ISETP.NE.AND P0, PT, R10, 0x1, PT ;  /* 0x000000010a00980c */ /* 0x010fe20003f05270 */
[----:B------:R1:W-:Y:S01]  /*5630*/  @!UP1 UTMALDG.3D [UR8], [UR6], desc[UR16] ;  /* 0x00001008060095b4 */ /* 0x0003e20008011000 */
[----:B------:R1:W-:Y:S01]  /*5640*/  @!P4 SYNCS.ARRIVE.TRANS64.RED.A0TR RZ, [UR4+0x38], R20 ;  /* 0x00003814ffffc9a7 */ /* 0x0003e20008300404 */
[C---:B------:R-:W-:Y:S01]  /*5650*/  @!P1 IMAD.HI.U32 R11, R8.reuse, R11, RZ ;  /* 0x0000000b080b9227 */ /* 0x040fe200078e00ff */
[----:B------:R-:W-:Y:S04]  /*5660*/  @!P1 SHF.R.U32.HI R14, RZ, R15, R14 ;  /* 0x0000000fff0e9219 */ /* 0x000fe8000001160e */
[----:B-----5:R-:W-:Y:S02]  /*5670*/  @!P1 SHF.R.U32.HI R9, RZ, R0, R11 ;  /* 0x00000000ff099219 */ /* 0x020fe4000001160b */
[----:B------:R-:W-:Y:S02]  /*5680*/  @!P1 SEL R14, R13, R14, !P2 ;  /* 0x0000000e0d0e9207 */ /* 0x000fe40005000000 */
[----:B------:R-:W-:Y:S05]  /*5690*/  @!P1 SEL R9, R8, R9, !P0 ;  /* 0x0000000908099207 */ /* 0x000fea0004000000 */
[----:B------:R-:W-:Y:S01]  /*56a0*/  @!P1 IMAD.IADD R0, R9, 0x1, -R14 ;  /* 0x0000000109009824 */ /* 0x000fe200078e0a0e */
[----:B------:R-:W-:Y:S01]  /*56b0*/  SYNCS.ARRIVE.TRANS64.RED.A1T0 RZ, [UR5], RZ ;  /* 0x000000ffffff79a7 */ /* 0x000fe20008100405 */
[----:B------:R-:W-:Y:S02]  /*56c0*/  @!P1 IMAD.IADD R9, R14, 0x1, -R9 ;  /* 0x000000010e099824 */ /* 0x000fe400078e0a09 */
[----:B------:R-:W-:Y:S02]  /*56d0*/  @!P1 IMAD R13, R0, R3, R13 ;  /* 0x00000003000d9224 */ /* 0x000fe400078e020d */
[----:B------:R-:W-:Y:S01]  /*56e0*/  @!P1 IMAD R8, R9, R10, R8 ;  /* 0x0000000a09089224 */ /* 0x000fe200078e0208 */
[----:B------:R-:W2:Y:S02]  /*56f0*/  SYNCS.PHASECHK.TRANS64.TRYWAIT P5, [UR4+0x58], R12 ;  /* 0x0000580cff0075a7 */ /* 0x000ea400080a1104 */
[----:B-12---:R-:W-:Y:S05]  /*5700*/  @!P5 BRA `(.L_x_93) ;  /* 0x000000380020d947 */ /* 0x006fea0003800000 */
.L_x_174:
[----:B-1----:R-:W-:Y:S01]  /*5710*/  @!P4 IADD3 R3, P0, PT, R36, 0x580, RZ ;  /* 0x000005802403c810 */ /* 0x002fe20007f1e0ff */
[----:B------:R-:W-:Y:S01]  /*5720*/  VOTEU.ALL UP1, P4 ;  /* 0x0000000000ff7886 */ /* 0x000fe20002020000 */
[----:B------:R-:W-:Y:S01]  /*5730*/  VOTEU.ALL UP2, P4 ;  /* 0x0000000000ff7886 */ /* 0x000fe20002040000 */
[----:B------:R-:W-:Y:S01]  /*5740*/  UMOV UR22, 0x0 ;  /* 0x0000000000167882 */ /* 0x000fe20000000000 */
[----:B------:R-:W-:Y:S01]  /*5750*/  @!P4 R2UR UR6, R3 ;  /* 0x000000000306c2ca */ /* 0x000fe200000e0000 */
[----:B------:R-:W-:Y:S01]  /*5760*/  @!P4 IMAD.X R0, RZ, RZ, R37, P0 ;  /* 0x000000ffff00c224 */ /* 0x000fe200000e0625 */
[----:B------:R-:W-:Y:S01]  /*5770*/  @!UP1 UIADD3 UR17, UPT, UPT, UR4, 0x40, URZ ;  /* 0x0000004004119890 */ /* 0x000fe2000fffe0ff */
[----:B------:R-:W-:Y:S01]  /*5780*/  ISETP.NE.AND P0, PT, R27, 0x2, PT ;  /* 0x000000021b00780c */ /* 0x000fe20003f05270 */
[----:B------:R-:W-:Y:S01]  /*5790*/  @!UP1 UIADD3 UR18, UPT, UPT, UR34, 0x20, URZ ;  /* 0x0000002022129890 */ /* 0x000fe2000fffe0ff */
[----:B------:R-:W-:Y:S01]  /*57a0*/  LOP3.LUT R32, R32, 0x1, RZ, 0x3c, !PT ;  /* 0x0000000120207812 */ /* 0x000fe200078e3cff */
[----:B------:R-:W-:Y:S01]  /*57b0*/  @!UP1 UIADD3 UR16, UPT, UPT, UR4, 0x2200, URZ ;  /* 0x0000220004109890 */ /* 0x000fe2000fffe0ff */
[----:B------:R-:W-:Y:S01]  /*57c0*/  @!P4 R2UR UR5, R0 ;  /* 0x000000000005c2ca */ /* 0x000fe200000e0000 */
[----:B------:R-:W-:Y:S01]  /*57d0*/  UMOV UR23, 0x10000000 ;  /* 0x1000000000177882 */ /* 0x000fe20000000000 */
[----:B------:R-:W-:Y:S01]  /*57e0*/  UMOV UR19, UR35 ;  /* 0x0000002300137c82 */ /* 0x000fe20008000000 */
[----:B------:R-:W-:Y:S01]  /*57f0*/  UMOV UR20, UR60 ;  /* 0x0000003c00147c82 */ /* 0x000fe20008000000 */
[----:B------:R-:W-:Y:S01]  /*5800*/  @!UP1 UIADD3 UR10, UPT, UPT, UR34, 0x50, URZ ;  /* 0x00000050220a9890 */ /* 0x000fe2000fffe0ff */
[----:B------:R-:W-:Y:S01]  /*5810*/  SEL R0, RZ, 0x1, P0 ;  /* 0x00000001ff007807 */ /* 0x000fe20000000000 */
[----:B------:R-:W-:Y:S01]  /*5820*/  IMAD.U32 R10, RZ, RZ, UR6 ;  /* 0x00000006ff0a7e24 */ /* 0x000fe2000f8e00ff */
[----:B------:R-:W-:Y:S01]  /*5830*/  @!UP1 UIADD3 UR8, UPT, UPT, UR4, 0x2a00, URZ ;  /* 0x00002a0004089890 */ /* 0x000fe2000fffe0ff */
[----:B------:R-:W-:Y:S01]  /*5840*/  IMAD.IADD R20, R8, 0x1, R58 ;  /* 0x0000000108147824 */ /* 0x000fe200078e023a */
[----:B------:R-:W-:Y:S01]  /*5850*/  VOTEU.ALL UP1, P4 ;  /* 0x0000000000ff7886 */ /* 0x000fe20002020000 */
[----:B------:R-:W-:Y:S01]  /*5860*/  UMOV UR11, UR35 ;  /* 0x00000023000b7c82 */ /* 0x000fe20008000000 */
[----:B------:R-:W-:Y:S01]  /*5870*/  @!P4 R2UR UR6, R10 ;  /* 0x000000000a06c2ca */ /* 0x000fe200000e0000 */
[----:B------:R-:W-:Y:S01]  /*5880*/  UMOV UR12, UR60 ;  /* 0x0000003c000c7c82 */ /* 0x000fe20008000000 */
[----:B------:R-:W-:Y:S01]  /*5890*/  IMAD.U32 R11, RZ, RZ, UR5 ;  /* 0x00000005ff0b7e24 */ /* 0x000fe2000f8e00ff */
[----:B------:R-:W-:Y:S01]  /*58a0*/  UMOV UR9, UR17 ;  /* 0x0000001100097c82 */ /* 0x000fe20008000000 */
[----:B------:R-:W-:Y:S01]  /*58b0*/  @P3 R2UR UR60, R24 ;  /* 0x00000000183c32ca */ /* 0x000fe200000e0000 */
[----:B------:R-:W-:Y:S01]  /*58c0*/  IMAD.IADD R21, R13, 0x1, R60 ;  /* 0x000000010d157824 */ /* 0x000fe200078e023c */
[----:B------:R-:W-:Y:S02]  /*58d0*/  LOP3.LUT R25, R25, R0, RZ, 0x3c, !PT ;  /* 0x0000000019197212 */ /* 0x000fe400078e3cff */
[----:B------:R-:W-:Y:S02]  /*58e0*/  @!P4 R2UR UR7, R11 ;  /* 0x000000000b07c2ca */ /* 0x000fe400000e0000 */
[----:B------:R-:W-:Y:S11]  /*58f0*/  SEL R27, R27, RZ, P0 ;  /* 0x000000ff1b1b7207 */ /* 0x000ff60000000000 */
[----:B------:R4:W-:Y:S01]  /*5900*/  @!UP2 UTMALDG.3D [UR16], [UR6], desc[UR22] ;  /* 0x000016100600a5b4 */ /* 0x0009e20008011000 */
[----:B------:R4:W-:Y:S01]  /*5910*/  @!UP1 UTMALDG.3D [UR8], [UR6], desc[UR22] ;  /* 0x00001608060095b4 */ /* 0x0009e20008011000 */
[----:B------:R4:W-:Y:S01]  /*5920*/  @!P4 SYNCS.ARRIVE.TRANS64.RED.A0TR RZ, [UR4+0x40], R23 ;  /* 0x00004017ffffc9a7 */ /* 0x0009e20008300404 */
[----:B------:R-:W-:Y:S01]  /*5930*/  UPLOP3.LUT UP1, UPT, UPT, UPT, UPT, 0x80, 0x8 ;  /* 0x000000000008789c */ /* 0x000fe20003f2f070 */
[----:B------:R-:W-:Y:S01]  /*5940*/  SYNCS.ARRIVE.TRANS64.RED.A1T0 RZ, [UR13], RZ ;  /* 0x000000ffffff79a7 */ /* 0x000fe2000810040d */
[----:B------:R-:W-:Y:S09]  /*5950*/  @P3 BRA `(.L_x_94) ;  /* 0xfffffff000a83947 */ /* 0x000ff2000383ffff */
[----:B------:R-:W-:-:S04]  /*5960*/  SHF.L.U32 R3, R32, 0x1f, RZ ;  /* 0x0000001f20037819 */ /* 0x000fc800000006ff */
[----:B------:R-:W1:Y:S02]  /*5970*/  SYNCS.PHASECHK.TRANS64.TRYWAIT P0, [UR4+0x48], R3 ;  /* 0x00004803ff0075a7 */ /* 0x000e640008001104 */
[----:B-1----:R-:W-:Y:S05]  /*5980*/  @!P0 BRA `(.L_x_95) ;  /* 0x0000003400988947 */ /* 0x002fea0003800000 */
.L_x_176:
[----:B------:R-:W2:Y:S02]  /*5990*/  SYNCS.PHASECHK.TRANS64.TRYWAIT P0, [UR4+0x50], R3 ;  /* 0x00005003ff0075a7 */ /* 0x000ea40008001104 */
[----:B--2---:R-:W-:Y:S05]  /*59a0*/  @!P0 BRA `(.L_x_96) ;  /* 0x0000003400a88947 */ /* 0x004fea0003800000 */
.L_x_178:
[----:B-1----:R-:W-:-:S07]  /*59b0*/  MOV R0, UR4 ;  /* 0x0000000400007c02 */ /* 0x002fce0008000f00 */
.L_x_97:
[----:B-1----:R-:W-:-:S04]  /*59c0*/  SHF.L.U32 R3, R32, 0x1f, RZ ;  /* 0x0000001f20037819 */ /* 0x002fc800000006ff */
[----:B------:R1:W2:Y:S03]  /*59d0*/  SYNCS.PHASECHK.TRANS64.TRYWAIT P0, [R0+URZ+0x58], R3 ;  /* 0x00005803000075a7 */ /* 0x0002a600080011ff */
[----:B--2---:R-:W-:Y:S05]  /*59e0*/  @!P0 NANOSLEEP.SYNCS 0x989680 ;  /* 0x009896800000895d */ /* 0x004fea0003900000 */
[----:B------:R-:W2:Y:S02]  /*59f0*/  @!P0 SYNCS.PHASECHK.TRANS64 P0, [R0+URZ+0x58], R3 ;  /* 0x00005803000085a7 */ /* 0x000ea400080010ff */
[----:B--2-4-:R-:W-:Y:S05]  /*5a00*/  @P0 EXIT ;  /* 0x000000000000094d */ /* 0x014fea0003800000 */
[----:B------:R-:W-:Y:S05]  /*5a10*/  BRA `(.L_x_97) ;  /* 0xfffffffc00e87947 */ /* 0x000fea000383ffff */
.L_x_84:
[----:B------:R-:W-:-:S06]  /*5a20*/  UISETP.GE.AND UP1, UPT, UR10, 0x4, UPT ;  /* 0x000000040a00788c */ /* 0x000fcc000bf26270 */
[----:B------:R-:W-:-:S13]  /*5a30*/  PLOP3.LUT P0, PT, PT, PT, UP1, 0x80, 0x8 ;  /* 0x000000000008781c */ /* 0x000fda0003f0f018 */
[----:B------:R-:W-:Y:S05]  /*5a40*/  @!P0 EXIT ;  /* 0x000000000000894d */ /* 0x000fea0003800000 */
[----:B------:R-:W-:Y:S01]  /*5a50*/  BAR.SYNC.DEFER_BLOCKING 0x6, 0xa0 ;  /* 0x0182800000007b1d */ /* 0x000fe20000010000 */
[----:B------:R-:W-:Y:S02]  /*5a60*/  IMAD.SHL.U32 R7, R66, 0x200000, RZ ;  /* 0x0020000042077824 */ /* 0x000fe400078e00ff */
[----:B------:R-:W-:Y:S02]  /*5a70*/  HFMA2 R71, -RZ, RZ, 0, 5.9604644775390625e-08 ;  /* 0x00000001ff477431 */ /* 0x000fe400000001ff */
[C---:B------:R-:W-:Y:S01]  /*5a80*/  IMAD.SHL.U32 R65, R72.reuse, 0x10, RZ ;  /* 0x0000001048417824 */ /* 0x040fe200078e00ff */
[----:B------:R-:W-:Y:S01]  /*5a90*/  MOV R69, RZ ;  /* 0x000000ff00457202 */ /* 0x000fe20000000f00 */
[C---:B------:R-:W-:Y:S01]  /*5aa0*/  IMAD.U32 R2, R72.reuse, 0x10000, RZ ;  /* 0x0001000048027824 */ /* 0x040fe200078e00ff */
[----:B------:R-:W-:Y:S01]  /*5ab0*/  UMOV UR36, 0x400 ;  /* 0x0000040000247882 */ /* 0x000fe20000000000 */
[----:B------:R-:W1:Y:S01]  /*5ac0*/  LDC R63, c[0x0][0x370] ;  /* 0x0000dc00ff3f7b82 */ /* 0x000e620000000800 */
[----:B------:R-:W-:Y:S01]  /*5ad0*/  ULEA UR36, UR37, UR36, 0x18 ;  /* 0x0000002425247291 */ /* 0x000fe2000f8ec0ff */
[----:B------:R-:W-:Y:S01]  /*5ae0*/  IMAD.SHL.U32 R64, R72, 0x2, RZ ;  /* 0x0000000248407824 */ /* 0x000fe200078e00ff */
[----:B------:R-:W-:Y:S01]  /*5af0*/  LOP3.LUT R7, R7, 0x200000, RZ, 0xc0, !PT ;  /* 0x0020000007077812 */ /* 0x000fe200078ec0ff */
[----:B------:R-:W-:Y:S01]  /*5b00*/  IMAD.SHL.U32 R5, R66, 0x200, RZ ;  /* 0x0000020042057824 */ /* 0x000fe200078e00ff */
[C---:B------:R-:W-:Y:S01]  /*5b10*/  LOP3.LUT R9, R65.reuse, 0x40, RZ, 0xc0, !PT ;  /* 0x0000004041097812 */ /* 0x040fe200078ec0ff */
[----:B------:R-:W-:Y:S01]  /*5b20*/  UIADD3 UR4, UPT, UPT, UR36, 0x200, URZ ;  /* 0x0000020024047890 */ /* 0x000fe2000fffe0ff */
[----:B------:R-:W-:Y:S01]  /*5b30*/  LOP3.LUT R0, R65, 0x5b0, RZ, 0xc0, !PT ;  /* 0x000005b041007812 */ /* 0x000fe200078ec0ff */
[----:B------:R-:W2:Y:S01]  /*5b40*/  LDC R28, c[0x0][0xb0c] ;  /* 0x0002c300ff1c7b82 */ /* 0x000ea20000000800 */
[----:B------:R-:W-:Y:S01]  /*5b50*/  LOP3.LUT R2, R7, 0x400000, R2, 0xf8, !PT ;  /* 0x0040000007027812 */ /* 0x000fe200078ef802 */
[----:B------:R-:W-:Y:S01]  /*5b60*/  IMAD.MOV.U32 R33, RZ, RZ, RZ ;  /* 0x000000ffff217224 */ /* 0x000fe200078e00ff */
[----:B------:R-:W-:Y:S01]  /*5b70*/  LOP3.LUT R64, R9, 0x8, R64, 0xf8, !PT ;  /* 0x0000000809407812 */ /* 0x000fe200078ef840 */
[----:B------:R-:W-:Y:S01]  /*5b80*/  IMAD.MOV.U32 R70, RZ, RZ, RZ ;  /* 0x000000ffff467224 */ /* 0x000fe200078e00ff */
[----:B------:R-:W-:Y:S01]  /*5b90*/  LOP3.LUT R5, R0, 0x200, R5, 0xf8, !PT ;  /* 0x0000020000057812 */ /* 0x000fe200078ef805 */
[----:B------:R-:W-:Y:S01]  /*5ba0*/  IMAD.MOV.U32 R80, RZ, RZ, RZ ;  /* 0x000000ffff507224 */ /* 0x000fe200078e00ff */
[----:B------:R-:W-:Y:S01]  /*5bb0*/  LOP3.LUT P0, RZ, R65, 0x40, RZ, 0xc0, !PT ;  /* 0x0000004041ff7812 */ /* 0x000fe2000780c0ff */
[----:B------:R-:W3:Y:S01]  /*5bc0*/  LDC R61, c[0x0][0xb20] ;  /* 0x0002c800ff3d7b82 */ /* 0x000ee20000000800 */
[----:B------:R-:W4:Y:S01]  /*5bd0*/  LDS R3, [UR36+0x120] ;  /* 0x00012024ff037984 */ /* 0x000f220008000800 */
[----:B------:R-:W-:Y:S01]  /*5be0*/  LOP3.LUT R64, R5, R64, RZ, 0xfc, !PT ;  /* 0x0000004005407212 */ /* 0x000fe200078efcff */
[----:B------:R-:W-:Y:S01]  /*5bf0*/  IMAD.U32 R67, RZ, RZ, UR4 ;  /* 0x00000004ff437e24 */ /* 0x000fe2000f8e00ff */
[----:B------:R-:W-:Y:S01]  /*5c00*/  P2R R0, PR, RZ, 0x1 ;  /* 0x00000001ff007803 */ /* 0x000fe20000000000 */
[----:B------:R-:W1:Y:S01]  /*5c10*/  LDCU.64 UR48, c[0x0][0x348] ;  /* 0x00006900ff3077ac */ /* 0x000e620008000a00 */
[----:B------:R-:W-:-:S02]  /*5c20*/  LOP3.LUT R72, R72, 0x60, RZ, 0xc0, !PT ;  /* 0x0000006048487812 */ /* 0x000fc400078ec0ff */
[----:B------:R-:W1:Y:S01]  /*5c30*/  LDC R27, c[0x0][0xb30] ;  /* 0x0002cc00ff1b7b82 */ /* 0x000e620000000800 */
[----:B------:R-:W1:Y:S01]  /*5c40*/  LDCU.64 UR44, c[0x0][0x888] ;  /* 0x00011100ff2c77ac */ /* 0x000e620008000a00 */
[----:B------:R-:W1:Y:S06]  /*5c50*/  LDCU.64 UR46, c[0x0][0x890] ;  /* 0x00011200ff2e77ac */ /* 0x000e6c0008000a00 */
[----:B------:R-:W1:Y:S01]  /*5c60*/  LDC.64 R56, c[0x0][0xb10] ;  /* 0x0002c400ff387b82 */ /* 0x000e620000000a00 */
[----:B------:R-:W-:Y:S01]  /*5c70*/  UMOV UR39, URZ ;  /* 0x000000ff00277c82 */ /* 0x000fe20008000000 */
[----:B------:R-:W-:-:S06]  /*5c80*/  UMOV UR38, URZ ;  /* 0x000000ff00267c82 */ /* 0x000fcc0008000000 */
[----:B------:R-:W1:Y:S08]  /*5c90*/  LDC.64 R24, c[0x0][0xb18] ;  /* 0x0002c600ff187b82 */ /* 0x000e700000000a00 */
[----:B------:R-:W1:Y:S08]  /*5ca0*/  LDC.64 R22, c[0x0][0xb28] ;  /* 0x0002ca00ff167b82 */ /* 0x000e700000000a00 */
[----:B------:R-:W1:Y:S01]  /*5cb0*/  LDC.64 R54, c[0x0][0x8b0] ;  /* 0x00022c00ff367b82 */ /* 0x000e620000000a00 */
[----:B----4-:R-:W-:-:S07]  /*5cc0*/  IMAD.IADD R2, R3, 0x1, R2 ;  /* 0x0000000103027824 */ /* 0x010fce00078e0202 */
[----:B------:R-:W4:Y:S08]  /*5cd0*/  LDC.64 R52, c[0x0][0x8a8] ;  /* 0x00022a00ff347b82 */ /* 0x000f300000000a00 */
[----:B--23--:R-:W1:Y:S02]  /*5ce0*/  LDC R62, c[0x0][0x374] ;  /* 0x0000dd00ff3e7b82 */ /* 0x00ce640000000800 */
.L_x_134:
[C---:B------:R-:W-:Y:S02]  /*5cf0*/  LEA R0, R80.reuse, UR36, 0x3 ;  /* 0x0000002450007c11 */ /* 0x040fe4000f8e18ff */
[----:B------:R-:W-:Y:S02]  /*5d00*/  SHF.L.U32 R3, R69, 0x1f, RZ ;  /* 0x0000001f45037819 */ /* 0x000fe400000006ff */
[----:B------:R-:W-:Y:S02]  /*5d10*/  LEA R16, R80, UR36, 0x4 ;  /* 0x0000002450107c11 */ /* 0x000fe4000f8e20ff */
[----:B--2---:R-:W2:Y:S02]  /*5d20*/  SYNCS.PHASECHK.TRANS64.TRYWAIT P0, [R0+URZ+0x70], R3 ;  /* 0x00007003000075a7 */ /* 0x004ea400080011ff */
[----:B--2---:R-:W-:Y:S05]  /*5d30*/  @!P0 BRA `(.L_x_98) ;  /* 0x0000003000dc8947 */ /* 0x004fea0003800000 */
.L_x_179:
[----:B------:R-:W3:Y:S01]  /*5d40*/  LDC.64 R14, c[0x0][0xb10] ;  /* 0x0002c400ff0e7b82 */ /* 0x000ee20000000a00 */
[----:B------:R-:W4:Y:S01]  /*5d50*/  LDS.128 R16, [R16+0x100] ;  /* 0x0001000010107984 */ /* 0x000f220000000c00 */
[----:B-1----:R-:W-:Y:S01]  /*5d60*/  ISETP.NE.AND P1, PT, R27, 0x1, PT ;  /* 0x000000011b00780c */ /* 0x002fe20003f25270 */
[----:B--2---:R-:W-:Y:S01]  /*5d70*/  VIADD R0, R0, 0x80 ;  /* 0x0000008000007836 */ /* 0x004fe20000000000 */
[----:B------:R-:W-:Y:S04]  /*5d80*/  ISETP.GE.AND P0, PT, R26, 0x1, PT ;  /* 0x000000011a00780c */ /* 0x000fe80003f06270 */
[----:B------:R-:W1:Y:S01]  /*5d90*/  LDC.64 R12, c[0x0][0xb18] ;  /* 0x0002c600ff0c7b82 */ /* 0x000e620000000a00 */
[----:B------:R-:W-:Y:S01]  /*5da0*/  PRMT R0, RZ, 0x654, R0 ;  /* 0x00000654ff007816 */ /* 0x000fe20000000000 */
[----:B------:R-:W-:Y:S01]  /*5db0*/  @!PT LDS RZ, [RZ] ;  /* 0x00000000fffff984 */ /* 0x000fe20000000800 */
[----:B------:R-:W-:Y:S01]  /*5dc0*/  @!PT LDS RZ, [RZ] ;  /* 0x00000000fffff984 */ /* 0x000fe20000000800 */
[----:B------:R-:W-:Y:S01]  /*5dd0*/  @!PT LDS RZ, [RZ] ;  /* 0x00000000fffff984 */ /* 0x000fe20000000800 */
[----:B------:R-:W-:Y:S01]  /*5de0*/  @!PT LDS RZ, [RZ] ;  /* 0x00000000fffff984 */ /* 0x000fe20000000800 */
[----:B------:R2:W-:Y:S06]  /*5df0*/  MEMBAR.ALL.CTA ;  /* 0x0000000000007992 */ /* 0x0005ec0000008000 */
[----:B--2---:R-:W2:Y:S01]  /*5e00*/  FENCE.VIEW.ASYNC.S ;  /* 0x00000000000073c6 */ /* 0x004ea20000000000 */
[----:B------:R-:W1:Y:S08]  /*5e10*/  @!P1 LDC R11, c[0x0][0xb20] ;  /* 0x0002c800ff0b9b82 */ /* 0x000e700000000800 */
[----:B------:R-:W1:Y:S01]  /*5e20*/  @!P1 LDC R10, c[0x0][0xb0c] ;  /* 0x0002c300ff0a9b82 */ /* 0x000e620000000800 */
[----:B--2---:R2:W-:Y:S01]  /*5e30*/  SYNCS.ARRIVE.TRANS64.RED.A1T0 RZ, [R0+URZ], RZ ;  /* 0x000000ff00ff79a7 */ /* 0x0045e200081004ff */
[----:B----4-:R-:W-:Y:S04]  /*5e40*/  LOP3.LUT P4, RZ, R18, 0x1, RZ, 0xc0, !PT ;  /* 0x0000000112ff7812 */ /* 0x010fe8000788c0ff */
[----:B------:R-:W-:Y:S09]  /*5e50*/  P2R R73, PR, RZ, 0x10 ;  /* 0x00000010ff497803 */ /* 0x000ff20000000000 */
[----:B------:R-:W-:Y:S02]  /*5e60*/  @P4 MOV R31, R16 ;  /* 0x00000010001f4202 */ /* 0x000fe40000000f00 */
[----:B------:R-:W-:Y:S01]  /*5e70*/  @P4 LOP3.LUT R29, R17, 0xffff, RZ, 0xc0, !PT ;  /* 0x0000ffff111d4812 */ /* 0x000fe200078ec0ff */
[----:B--23--:R-:W-:Y:S06]  /*5e80*/  @!P0 BRA `(.L_x_99) ;  /* 0x0000000000a48947 */ /* 0x00cfec0003800000 */
[----:B------:R-:W-:Y:S01]  /*5e90*/  IMAD.HI.U32 R34, R62, R25, RZ ;  /* 0x000000193e227227 */ /* 0x000fe200078e00ff */
[----:B------:R-:W-:Y:S02]  /*5ea0*/  ISETP.NE.AND P0, PT, R24, 0x1, PT ;  /* 0x000000011800780c */ /* 0x000fe40003f05270 */
[----:B------:R-:W-:Y:S01]  /*5eb0*/  ISETP.NE.AND P2, PT, R26, 0x1, PT ;  /* 0x000000011a00780c */ /* 0x000fe20003f45270 */
[-C--:B------:R-:W-:Y:S01]  /*5ec0*/  IMAD.HI.U32 R32, R63, R56.reuse, RZ ;  /* 0x000000383f207227 */ /* 0x080fe200078e00ff */
[----:B------:R-:W-:Y:S02]  /*5ed0*/  SHF.R.U32.HI R37, RZ, R61, R34 ;  /* 0x0000003dff257219 */ /* 0x000fe40000011622 */
[----:B------:R-:W-:Y:S01]  /*5ee0*/  ISETP.NE.AND P3, PT, R28, 0x1, PT ;  /* 0x000000011c00780c */ /* 0x000fe20003f65270 */
[----:B------:R-:W-:Y:S01]  /*5ef0*/  IMAD.HI.U32 R38, R29, R25, RZ ;  /* 0x000000191d267227 */ /* 0x000fe200078e00ff */
[----:B------:R-:W-:Y:S02]  /*5f00*/  SHF.R.U32.HI R32, RZ, R57, R32 ;  /* 0x00000039ff207219 */ /* 0x000fe40000011620 */
[----:B------:R-:W-:Y:S01]  /*5f10*/  SEL R3, R62, R37, !P0 ;  /* 0x000000253e037207 */ /* 0x000fe20004000000 */
[----:B------:R-:W-:Y:S01]  /*5f20*/  IMAD.HI.U32 R36, R31, R56, RZ ;  /* 0x000000381f247227 */ /* 0x000fe200078e00ff */
[----:B------:R-:W-:Y:S03]  /*5f30*/  SEL R7, R63, R32, !P3 ;  /* 0x000000203f077207 */ /* 0x000fe60005800000 */
[-C--:B------:R-:W-:Y:S01]  /*5f40*/  IMAD.HI.U32 R32, R3, R22.reuse, RZ ;  /* 0x0000001603207227 */ /* 0x080fe200078e00ff */
[----:B------:R-:W-:Y:S03]  /*5f50*/  SHF.R.U32.HI R36, RZ, R57, R36 ;  /* 0x00000039ff247219 */ /* 0x000fe60000011624 */
[----:B------:R-:W-:Y:S01]  /*5f60*/  IMAD.HI.U32 R34, R7, R22, RZ ;  /* 0x0000001607227227 */ /* 0x000fe200078e00ff */
[----:B------:R-:W-:Y:S02]  /*5f70*/  @P2 SHF.R.U32.HI R3, RZ, R23, R32 ;  /* 0x00000017ff032219 */ /* 0x000fe40000011620 */
[----:B------:R-:W-:Y:S02]  /*5f80*/  SHF.R.U32.HI R32, RZ, R61, R38 ;  /* 0x0000003dff207219 */ /* 0x000fe40000011626 */
[----:B------:R-:W-:Y:S01]  /*5f90*/  @P2 SHF.R.U32.HI R7, RZ, R23, R34 ;  /* 0x00000017ff072219 */ /* 0x000fe20000011622 */
[C---:B------:R-:W-:Y:S01]  /*5fa0*/  IMAD R4, R26.reuse, R3, RZ ;  /* 0x000000031a047224 */ /* 0x040fe200078e02ff */
[----:B------:R-:W-:Y:S02]  /*5fb0*/  SEL R5, R29, R32, !P0 ;  /* 0x000000201d057207 */ /* 0x000fe40004000000 */
[----:B------:R-:W-:Y:S01]  /*5fc0*/  SEL R3, R31, R36, !P3 ;  /* 0x000000241f037207 */ /* 0x000fe20005800000 */
[----:B------:R-:W-:Y:S01]  /*5fd0*/  IMAD R6, R26, R7, RZ ;  /* 0x000000071a067224 */ /* 0x000fe200078e02ff */
[C---:B------:R-:W-:Y:S01]  /*5fe0*/  ISETP.GE.AND P0, PT, R5.reuse, R4, PT ;  /* 0x000000040500720c */ /* 0x040fe20003f06270 */
[----:B------:R-:W-:Y:S03]  /*5ff0*/  IMAD.HI.U32 R8, R5, R22, RZ ;  /* 0x0000001605087227 */ /* 0x000fe600078e00ff */
[----:B------:R-:W-:Y:S01]  /*6000*/  ISETP.GE.OR P0, PT, R3, R6, P0 ;  /* 0x000000060300720c */ /* 0x000fe20000706670 */
[----:B------:R-:W-:Y:S01]  /*6010*/  IMAD.MOV R6, RZ, RZ, -R3 ;  /* 0x000000ffff067224 */ /* 0x000fe200078e0a03 */
[-C--:B------:R-:W-:Y:S03]  /*6020*/  SHF.R.U32.HI R8, RZ, R23.reuse, R8 ;  /* 0x00000017ff087219 */ /* 0x080fe60000011608 */
[----:B------:R-:W-:Y:S01]  /*6030*/  IMAD R31, R28, R6, R31 ;  /* 0x000000061c1f7224 */ /* 0x000fe200078e021f */
[----:B------:R-:W-:Y:S05]  /*6040*/  SEL R9, R5, R8, !P2 ;  /* 0x0000000805097207 */ /* 0x000fea0005000000 */
[----:B------:R-:W-:Y:S02]  /*6050*/  IMAD.MOV R8, RZ, RZ, -R9 ;  /* 0x000000ffff087224 */ /* 0x000fe400078e0a09 */
[C---:B------:R-:W-:Y:S04]  /*6060*/  @!P0 IMAD.HI.U32 R4, R3.reuse, R22, RZ ;  /* 0x0000001603048227 */ /* 0x040fe800078e00ff */
[----:B------:R-:W-:Y:S01]  /*6070*/  IMAD R8, R26, R8, R5 ;  /* 0x000000081a087224 */ /* 0x000fe200078e0205 */
[----:B------:R-:W-:Y:S04]  /*6080*/  @!P0 SHF.R.U32.HI R4, RZ, R23, R4 ;  /* 0x00000017ff048219 */ /* 0x000fe80000011604 */
[----:B------:R-:W-:Y:S02]  /*6090*/  @!P0 SEL R0, R3, R4, !P2 ;  /* 0x0000000403008207 */ /* 0x000fe40005000000 */
[----:B------:R-:W-:Y:S02]  /*60a0*/  IADD3 R4, PT, PT, -R5, RZ, RZ ;  /* 0x000000ff05047210 */ /* 0x000fe40007ffe1ff */
[----:B------:R-:W-:Y:S01]  /*60b0*/  @!P0 IADD3 R9, PT, PT, R9, -R0, RZ ;  /* 0x8000000009098210 */ /* 0x000fe20007ffe0ff */
[----:B------:R-:W-:Y:S02]  /*60c0*/  @!P0 IMAD R0, R7, R8, R0 ;  /* 0x0000000807008224 */ /* 0x000fe400078e0200 */
[----:B------:R-:W-:Y:S02]  /*60d0*/  IMAD R29, R24, R4, R29 ;  /* 0x00000004181d7224 */ /* 0x000fe400078e021d */
[----:B------:R-:W-:Y:S02]  /*60e0*/  @!P0 IMAD R5, R9, R26, R3 ;  /* 0x0000001a09058224 */ /* 0x000fe400078e0203 */
[----:B------:R-:W-:Y:S04]  /*60f0*/  @!P0 IMAD.MOV.U32 R3, RZ, RZ, R0 ;  /* 0x000000ffff038224 */ /* 0x000fe800078e0000 */
[----:B------:R-:W-:Y:S02]  /*6100*/  IMAD R31, R3, R28, R31 ;  /* 0x0000001c031f7224 */ /* 0x000fe400078e021f */
[----:B------:R-:W-:Y:S07]  /*6110*/  IMAD R29, R5, R24, R29 ;  /* 0x00000018051d7224 */ /* 0x000fee00078e021d */
.L_x_99:
[----:B-1----:R-:W-:Y:S01]  /*6120*/  @!P1 ISETP.NE.AND P0, PT, R12, 0x1, PT ;  /* 0x000000010c00980c */ /* 0x002fe20003f05270 */
[----:B------:R-:W-:Y:S01]  /*6130*/  @!P1 IMAD.HI.U32 R4, R29, R13, RZ ;  /* 0x0000000d1d049227 */ /* 0x000fe200078e00ff */
[----:B------:R-:W-:Y:S01]  /*6140*/  R2UR UR5, R21 ;  /* 0x00000000150572ca */ /* 0x000fe200000e0000 */
[----:B------:R-:W-:Y:S01]  /*6150*/  BSSY.RECONVERGENT B6, `(.L_x_100) ;  /* 0x0000031000067945 */ /* 0x000fe20003800200 */
[----:B------:R-:W-:Y:S01]  /*6160*/  R2UR UR4, R20 ;  /* 0x00000000140472ca */ /* 0x000fe200000e0000 */
[----:B------:R-:W-:Y:S01]  /*6170*/  @!P1 IMAD.HI.U32 R0, R31, R14, RZ ;  /* 0x0000000e1f009227 */ /* 0x000fe200078e00ff */
[----:B------:R-:W-:Y:S02]  /*6180*/  @!P1 SHF.R.U32.HI R4, RZ, R11, R4 ;  /* 0x0000000bff049219 */ /* 0x000fe40000011604 */
[----:B------:R-:W-:Y:S01]  /*6190*/  @!P1 ISETP.NE.AND P2, PT, R10, 0x1, PT ;  /* 0x000000010a00980c */ /* 0x000fe20003f45270 */
[----:B------:R-:W-:Y:S01]  /*61a0*/  VIADD R80, R80, 0x1 ;  /* 0x0000000150507836 */ /* 0x000fe20000000000 */
[----:B------:R-:W-:Y:S02]  /*61b0*/  @!P1 SEL R3, R29, R4, !P0 ;  /* 0x000000041d039207 */ /* 0x000fe40004000000 */
[----:B------:R-:W-:Y:S02]  /*61c0*/  @!P1 SHF.R.U32.HI R0, RZ, R15, R0 ;  /* 0x0000000fff009219 */ /* 0x000fe40000011600 */
[----:B------:R-:W-:Y:S01]  /*61d0*/  LOP3.LUT P0, RZ, R67, 0x90, RZ, 0xc0, !PT ;  /* 0x0000009043ff7812 */ /* 0x000fe2000780c0ff */
[----:B------:R-:W-:Y:S01]  /*61e0*/  USHF.L.U32 UR42, UR5, 0x6, URZ ;  /* 0x00000006052a7899 */ /* 0x000fe200080006ff */
[----:B------:R-:W-:Y:S01]  /*61f0*/  @!P1 SEL R4, R31, R0, !P2 ;  /* 0x000000001f049207 */ /* 0x000fe20005000000 */
[----:B------:R-:W-:Y:S01]  /*6200*/  UIMAD UR41, UR4, 0x60, URZ ;  /* 0x00000060042978a4 */ /* 0x000fe2000f8e02ff */
[----:B------:R-:W-:Y:S03]  /*6210*/  @P4 SHF.R.U32.HI R68, RZ, 0x10, R17 ;  /* 0x00000010ff444819 */ /* 0x000fe60000011611 */
[----:B------:R-:W-:Y:S02]  /*6220*/  @!P1 IMAD.IADD R0, R3, 0x1, -R4 ;  /* 0x0000000103009824 */ /* 0x000fe400078e0a04 */
[----:B------:R-:W-:Y:S02]  /*6230*/  @!P1 IMAD.IADD R3, R4, 0x1, -R3 ;  /* 0x0000000104039824 */ /* 0x000fe400078e0a03 */
[----:B------:R-:W-:Y:S02]  /*6240*/  @!P1 IMAD R31, R0, R10, R31 ;  /* 0x0000000a001f9224 */ /* 0x000fe400078e021f */
[----:B------:R-:W-:Y:S01]  /*6250*/  @!P1 IMAD R29, R3, R12, R29 ;  /* 0x0000000c031d9224 */ /* 0x000fe200078e021d */
[----:B------:R-:W-:Y:S06]  /*6260*/  @!P0 BRA `(.L_x_101) ;  /* 0x00000000007c8947 */ /* 0x000fec0003800000 */
[----:B------:R-:W1:Y:S01]  /*6270*/  LDCU.64 UR8, c[0x4][0x80] ;  /* 0x01001000ff0877ac */ /* 0x000e620008000a00 */
[----:B------:R-:W-:Y:S01]  /*6280*/  MOV R16, 0x0 ;  /* 0x0000000000107802 */ /* 0x000fe20000000f00 */
[----:B------:R-:W-:Y:S02]  /*6290*/  HFMA2 R12, -RZ, RZ, 0, 5.9604644775390625e-08 ;  /* 0x00000001ff0c7431 */ /* 0x000fe400000001ff */
[----:B------:R-:W-:Y:S01]  /*62a0*/  IMAD.MOV.U32 R8, RZ, RZ, 0x70 ;  /* 0x00000070ff087424 */ /* 0x000fe200078e00ff */
[----:B------:R2:W3:Y:S01]  /*62b0*/  LDC.64 R14, c[0x4][R16] ;  /* 0x01000000100e7b82 */ /* 0x0004e20000000a00 */
[----:B------:R-:W4:Y:S01]  /*62c0*/  LDCU.64 UR6, c[0x4][0x88] ;  /* 0x01001100ff0677ac */ /* 0x000f220008000a00 */
[----:B------:R-:W-:Y:S01]  /*62d0*/  IMAD.MOV.U32 R13, RZ, RZ, RZ ;  /* 0x000000ffff0d7224 */ /* 0x000fe200078e00ff */
[----:B------:R-:W2:Y:S01]  /*62e0*/  LDCU.64 UR4, c[0x4][0x8] ;  /* 0x01000100ff0477ac */ /* 0x000ea20008000a00 */
[----:B-1----:R-:W-:Y:S01]  /*62f0*/  MOV R5, UR9 ;  /* 0x0000000900057c02 */ /* 0x002fe20008000f00 */
[----:B------:R-:W-:Y:S01]  /*6300*/  IMAD.U32 R4, RZ, RZ, UR8 ;  /* 0x00000008ff047e24 */ /* 0x000fe2000f8e00ff */
[----:B----4-:R-:W-:Y:S01]  /*6310*/  MOV R7, UR7 ;  /* 0x0000000700077c02 */ /* 0x010fe20008000f00 */
[----:B------:R-:W-:Y:S01]  /*6320*/  IMAD.U32 R6, RZ, RZ, UR6 ;  /* 0x00000006ff067e24 */ /* 0x000fe2000f8e00ff */
[----:B--2---:R-:W-:Y:S01]  /*6330*/  MOV R11, UR5 ;  /* 0x00000005000b7c02 */ /* 0x004fe20008000f00 */
[----:B------:R-:W-:Y:S02]  /*6340*/  IMAD.U32 R10, RZ, RZ, UR4 ;  /* 0x00000004ff0a7e24 */ /* 0x000fe4000f8e00ff */
[----:B------:R-:W-:Y:S07]  /*6350*/  LEPC R20, `(.L_x_102) ;  /* 0x000000001014794e */ /* 0x000fee0000000000 */
[----:B---3-5:R-:W-:Y:S05]  /*6360*/  CALL.ABS.NOINC R14 ;  /* 0x000000000e007343 */ /* 0x028fea0003c00000 */
.L_x_102:
[----:B------:R-:W1:Y:S01]  /*6370*/  LDCU.64 UR8, c[0x4][0x80] ;  /* 0x01001000ff0877ac */ /* 0x000e620008000a00 */
[----:B------:R-:W2:Y:S01]  /*6380*/  LDC.64 R16, c[0x4][R16] ;  /* 0x0100000010107b82 */ /* 0x000ea20000000a00 */
[----:B------:R-:W-:Y:S02]  /*6390*/  HFMA2 R12, -RZ, RZ, 0, 5.9604644775390625e-08 ;  /* 0x00000001ff0c7431 */ /* 0x000fe400000001ff */
[----:B------:R-:W-:Y:S02]  /*63a0*/  IMAD.MOV.U32 R8, RZ, RZ, 0x70 ;  /* 0x00000070ff087424 */ /* 0x000fe400078e00ff */
[----:B------:R-:W-:Y:S01]  /*63b0*/  IMAD.MOV.U32 R13, RZ, RZ, RZ ;  /* 0x000000ffff0d7224 */ /* 0x000fe200078e00ff */
[----:B------:R-:W3:Y:S01]  /*63c0*/  LDCU.64 UR6, c[0x4][0x88] ;  /* 0x01001100ff0677ac */ /* 0x000ee20008000a00 */
[----:B------:R-:W4:Y:S01]  /*63d0*/  LDCU.64 UR4, c[0x4][0x8] ;  /* 0x01000100ff0477ac */ /* 0x000f220008000a00 */
[----:B-1----:R-:W-:Y:S02]  /*63e0*/  MOV R4, UR8 ;  /* 0x0000000800047c02 */ /* 0x002fe40008000f00 */
[----:B------:R-:W-:Y:S02]  /*63f0*/  MOV R5, UR9 ;  /* 0x0000000900057c02 */ /* 0x000fe40008000f00 */
[----:B---3--:R-:W-:Y:S01]  /*6400*/  MOV R7, UR7 ;  /* 0x0000000700077c02 */ /* 0x008fe20008000f00 */
[----:B------:R-:W-:Y:S01]  /*6410*/  IMAD.U32 R6, RZ, RZ, UR6 ;  /* 0x00000006ff067e24 */ /* 0x000fe2000f8e00ff */
[----:B----4-:R-:W-:Y:S01]  /*6420*/  MOV R11, UR5 ;  /* 0x00000005000b7c02 */ /* 0x010fe20008000f00 */
[----:B------:R-:W-:Y:S02]  /*6430*/  IMAD.U32 R10, RZ, RZ, UR4 ;  /* 0x00000004ff0a7e24 */ /* 0x000fe4000f8e00ff */
[----:B------:R-:W-:Y:S07]  /*6440*/  LEPC R20, `(.L_x_101) ;  /* 0x000000001014794e */ /* 0x000fee0000000000 */
[----:B--2---:R-:W-:Y:S05]  /*6450*/  CALL.ABS.NOINC R16 ;  /* 0x0000000010007343 */ /* 0x004fea0003c00000 */
.L_x_101:
[----:B------:R-:W-:Y:S05]  /*6460*/  BSYNC.RECONVERGENT B6 ;  /* 0x0000000000067941 */ /* 0x000fea0003800200 */
.L_x_100:
[----:B------:R-:W-:Y:S01]  /*6470*/  ISETP.NE.U32.AND P4, PT, R54, RZ, PT ;  /* 0x000000ff3600720c */ /* 0x000fe20003f85070 */
[----:B------:R-:W-:Y:S01]  /*6480*/  UISETP.NE.AND UP2, UPT, UR50, URZ, UPT ;  /* 0x000000ff3200728c */ /* 0x000fe2000bf45270 */
[----:B------:R-:W-:Y:S01]  /*6490*/  ISETP.NE.U32.AND P2, PT, RZ, UR44, PT ;  /* 0x0000002cff007c0c */ /* 0x000fe2000bf45070 */
[----:B------:R-:W-:Y:S01]  /*64a0*/  UISETP.NE.U32.AND UP1, UPT, UR46, URZ, UPT ;  /* 0x000000ff2e00728c */ /* 0x000fe2000bf25070 */
[----:B------:R-:W-:Y:S01]  /*64b0*/  ISETP.NE.AND.EX P4, PT, R55, RZ, PT, P4 ;  /* 0x000000ff3700720c */ /* 0x000fe20003f85340 */
[----:B------:R-:W-:Y:S01]  /*64c0*/  UPLOP3.LUT UP0, UPT, UPT, UPT, UPT, 0x40, 0x4 ;  /* 0x000000000004789c */ /* 0x000fe20003f0e870 */
[----:B------:R-:W-:Y:S01]  /*64d0*/  ISETP.NE.AND.EX P2, PT, RZ, UR45, PT, P2 ;  /* 0x0000002dff007c0c */ /* 0x000fe2000bf45320 */
[----:B------:R-:W-:Y:S01]  /*64e0*/  UISETP.NE.AND.EX UP1, UPT, UR47, URZ, UPT, UP1 ;  /* 0x000000ff2f00728c */ /* 0x000fe2000bf25310 */
[----:B------:R-:W-:Y:S04]  /*64f0*/  PLOP3.LUT P1, PT, PT, PT, UP2, 0x80, 0x8 ;  /* 0x000000000008781c */ /* 0x000fe80003f2f028 */
[----:B------:R-:W-:Y:S06]  /*6500*/  @UP2 UPLOP3.LUT UP0, UPT, UPT, UPT, UP1, 0x80, 0x8 ;  /* 0x000000000008289c */ /* 0x000fec0003f0f010 */
[----:B------:R-:W-:Y:S01]  /*6510*/  PLOP3.LUT P0, PT, PT, PT, UP0, 0x80, 0x8 ;  /* 0x000000000008781c */ /* 0x000fe20003f0f008 */
[----:B------:R-:W-:Y:S01]  /*6520*/  @!UPT UIADD3 URZ, UPT, UPT, URZ, URZ, URZ ;  /* 0x000000fffffff290 */ /* 0x000fe2000fffe0ff */
[----:B------:R-:W-:Y:S11]  /*6530*/  BRA.U !UP1, `(.L_x_103) ;  /* 0x0000000109387547 */ /* 0x000ff6000b800000 */
[----:B------:R-:W-:Y:S01]  /*6540*/  UISETP.NE.U32.AND UP0, UPT, UR44, URZ, UPT ;  /* 0x000000ff2c00728c */ /* 0x000fe2000bf05070 */
[----:B------:R-:W-:Y:S02]  /*6550*/  HFMA2 R0, -RZ, RZ, 0, 5.9604644775390625e-08 ;  /* 0x00000001ff007431 */ /* 0x000fe400000001ff */
[----:B------:R-:W-:Y:S01]  /*6560*/  IMAD.MOV.U32 R59, RZ, RZ, 0x1 ;  /* 0x00000001ff3b7424 */ /* 0x000fe200078e00ff */
[----:B------:R-:W-:Y:S06]  /*6570*/  UISETP.NE.AND.EX UP0, UPT, UR45, URZ, UPT, UP0 ;  /* 0x000000ff2d00728c */ /* 0x000fec000bf05300 */
[----:B------:R-:W-:Y:S05]  /*6580*/  PLOP3.LUT P3, PT, PT, PT, UP0, 0x80, 0x8 ;  /* 0x000000000008781c */ /* 0x000fea0003f6f008 */
[----:B------:R-:W1:Y:S01]  /*6590*/  @UP0 LDCU.64 UR4, c[0x0][0x888] ;  /* 0x00011100ff0407ac */ /* 0x000e620008000a00 */
[----:B------:R-:W-:Y:S07]  /*65a0*/  @UP0 UIMAD UR6, UR60, UR46, URZ ;  /* 0x0000002e3c0602a4 */ /* 0x000fee000f8e02ff */
[----:B------:R-:W-:Y:S01]  /*65b0*/  @!P3 PRMT R59, R0, 0x7610, R59 ;  /* 0x00007610003bb816 */ /* 0x000fe2000000003b */
[----:B-1----:R-:W-:Y:S06]  /*65c0*/  @UP0 UIMAD.WIDE UR4, UR6, 0x4, UR4 ;  /* 0x00000004060408a5 */ /* 0x002fec000f8e0204 */
[----:B------:R-:W-:Y:S01]  /*65d0*/  IMAD.U32 R4, RZ, RZ, UR4 ;  /* 0x00000004ff047e24 */ /* 0x000fe2000f8e00ff */
[----:B------:R-:W-:Y:S04]  /*65e0*/  MOV R5, UR5 ;  /* 0x0000000500057c02 */ /* 0x000fe80008000f00 */
[----:B------:R-:W1:Y:S01]  /*65f0*/  @!UP0 LDCU UR4, c[0x0][0x880] ;  /* 0x00011000ff0487ac */ /* 0x000e620008000800 */
[----:B-----5:R2:W5:Y:S02]  /*6600*/  @P3 LDG.E R35, desc[UR52][R4.64] ;  /* 0x0000003404233981 */ /* 0x020564000c1e1900 */
[----:B-12---:R-:W-:Y:S02]  /*6610*/  @!P3 IMAD.U32 R35, RZ, RZ, UR4 ;  /* 0x00000004ff23be24 */ /* 0x006fe4000f8e00ff */
.L_x_103:
[----:B------:R-:W-:Y:S05]  /*6620*/  @!P4 BRA `(.L_x_104) ;  /* 0x000000000020c947 */ /* 0x000fea0003800000 */
[----:B------:R-:W-:Y:S04]  /*6630*/  ISETP.NE.U32.AND P3, PT, R52, RZ, PT ;  /* 0x000000ff3400720c */ /* 0x000fe80003f65070 */
[----:B------:R-:W-:Y:S11]  /*6640*/  ISETP.NE.AND.EX P3, PT, R53, RZ, PT, P3 ;  /* 0x000000ff3500720c */ /* 0x000ff60003f65330 */
[----:B------:R-:W-:Y:S02]  /*6650*/  @!UPT UIADD3 URZ, UPT, UPT, URZ, URZ, URZ ;  /* 0x000000fffffff290 */ /* 0x000fe4000fffe0ff */
[----:B------:R-:W1:Y:S01]  /*6660*/  @P3 LDC.64 R4, c[0x0][0x8a8] ;  /* 0x00022a00ff043b82 */ /* 0x000e620000000a00 */
[----:B------:R-:W-:Y:S04]  /*6670*/  @P3 IMAD R0, R54, UR60, RZ ;  /* 0x0000003c36003c24 */ /* 0x000fe8000f8e02ff */
[----:B-1----:R-:W-:Y:S05]  /*6680*/  @P3 IMAD.WIDE R4, R0, 0x4, R4 ;  /* 0x0000000400043825 */ /* 0x002fea00078e0204 */
[----:B-----5:R1:W5:Y:S02]  /*6690*/  @P3 LDG.E R30, desc[UR52][R4.64] ;  /* 0x00000034041e3981 */ /* 0x020364000c1e1900 */
[----:B-1----:R-:W2:Y:S02]  /*66a0*/  @!P3 LDC R30, c[0x0][0x8a0] ;  /* 0x00022800ff1ebb82 */ /* 0x002ea40000000800 */
.L_x_104:
[----:B-----5:R-:W-:Y:S01]  /*66b0*/  FSETP.NEU.AND P3, PT, R35, RZ, PT ;  /* 0x000000ff2300720b */ /* 0x020fe20003f6d000 */
[----:B------:R-:W-:Y:S01]  /*66c0*/  IMAD.SHL.U32 R81, R64, 0x2, RZ ;  /* 0x0000000240517824 */ /* 0x000fe200078e00ff */
[----:B------:R-:W-:Y:S01]  /*66d0*/  SEL R5, RZ, 0xffffffff, P2 ;  /* 0xffffffffff057807 */ /* 0x000fe20001000000 */
[----:B------:R-:W-:Y:S01]  /*66e0*/  BSSY B1, `(.L_x_105) ;  /* 0x0000034000017945 */ /* 0x000fe20003800000 */
[----:B------:R-:W-:Y:S01]  /*66f0*/  @P1 LOP3.LUT P2, RZ, R59, 0xff, RZ, 0xc0, !PT ;  /* 0x000000ff3bff1812 */ /* 0x000fe2000784c0ff */
[----:B------:R-:W-:Y:S01]  /*6700*/  IMAD.MOV.U32 R39, RZ, RZ, 0x1 ;  /* 0x00000001ff277424 */ /* 0x000fe200078e00ff */
[----:B------:R-:W-:Y:S01]  /*6710*/  @P1 SEL R0, RZ, 0xffffffff, P3 ;  /* 0xffffffffff001807 */ /* 0x000fe20001800000 */
[----:B------:R-:W-:Y:S01]  /*6720*/  IMAD R32, R33, 0x30, R2 ;  /* 0x0000003021207824 */ /* 0x000fe200078e0202 */
[----:B------:R-:W-:Y:S01]  /*6730*/  LOP3.LUT R71, R71, 0x1, RZ, 0x3c, !PT ;  /* 0x0000000147477812 */ /* 0x000fe200078e3cff */
[----:B------:R-:W-:Y:S01]  /*6740*/  IMAD.MOV.U32 R38, RZ, RZ, RZ ;  /* 0x000000ffff267224 */ /* 0x000fe200078e00ff */
[----:B------:R-:W-:Y:S02]  /*6750*/  @P0 SEL R0, R5, R0, !P2 ;  /* 0x0000000005000207 */ /* 0x000fe40005000000 */
[----:B------:R-:W-:Y:S02]  /*6760*/  CS2R R50, SRZ ;  /* 0x0000000000327805 */ /* 0x000fe4000001ff00 */
[----:B------:R-:W-:Y:S02]  /*6770*/  LEA R74, R33, UR36, 0x3 ;  /* 0x00000024214a7c11 */ /* 0x000fe4000f8e18ff */
[----:B------:R-:W-:Y:S02]  /*6780*/  CS2R R48, SRZ ;  /* 0x0000000000307805 */ /* 0x000fe4000001ff00 */
[----:B------:R-:W-:Y:S02]  /*6790*/  @P1 LOP3.LUT R0, R0, 0x1, RZ, 0xc0, !PT ;  /* 0x0000000100001812 */ /* 0x000fe400078ec0ff */
[----:B------:R-:W-:Y:S02]  /*67a0*/  CS2R R42, SRZ ;  /* 0x00000000002a7805 */ /* 0x000fe4000001ff00 */
[----:B------:R-:W-:Y:S02]  /*67b0*/  SHF.L.U32 R3, R70, 0x1f, RZ ;  /* 0x0000001f46037819 */ /* 0x000fe400000006ff */
[----:B------:R-:W-:Y:S02]  /*67c0*/  CS2R R40, SRZ ;  /* 0x0000000000287805 */ /* 0x000fe4000001ff00 */
[----:B------:R-:W-:Y:S01]  /*67d0*/  ISETP.NE.U32.OR P5, PT, R0, 0x1, !P1 ;  /* 0x000000010000780c */ /* 0x000fe20004fa5470 */
[----:B------:R-:W-:Y:S01]  /*67e0*/  VIADD R86, R81, UR36 ;  /* 0x0000002451567c36 */ /* 0x000fe20008000000 */
[----:B------:R-:W-:Y:S02]  /*67f0*/  PLOP3.LUT P2, PT, PT, PT, UP1, 0x80, 0x8 ;  /* 0x000000000008781c */ /* 0x000fe40003f4f018 */
[----:B------:R-:W-:Y:S02]  /*6800*/  SEL R0, RZ, 0xffffffff, P3 ;  /* 0xffffffffff007807 */ /* 0x000fe40001800000 */
[----:B------:R-:W-:Y:S02]  /*6810*/  LOP3.LUT P3, R75, R59, 0xff, RZ, 0xc0, !PT ;  /* 0x000000ff3b4b7812 */ /* 0x000fe4000786c0ff */
[----:B------:R-:W-:Y:S05]  /*6820*/  P2R R82, PR, RZ, 0x20 ;  /* 0x00000020ff527803 */ /* 0x000fea0000000000 */
[----:B------:R-:W-:Y:S02]  /*6830*/  @P5 SHF.L.U32 R4, R71, 0x1f, RZ ;  /* 0x0000001f47045819 */ /* 0x000fe400000006ff */
[----:B------:R-:W-:Y:S02]  /*6840*/  @P2 SEL R0, R5, R0, !P3 ;  /* 0x0000000005002207 */ /* 0x000fe40005800000 */
[----:B------:R-:W1:Y:S02]  /*6850*/  @P5 SYNCS.PHASECHK.TRANS64.TRYWAIT P1, [UR36+0x30], R4 ;  /* 0x00003004ff0055a7 */ /* 0x000e640008021124 */
[----:B------:R-:W-:Y:S04]  /*6860*/  LOP3.LUT R0, R0, 0x1, RZ, 0xc0, !PT ;  /* 0x0000000100007812 */ /* 0x000fe800078ec0ff */
[----:B------:R-:W-:Y:S04]  /*6870*/  ISETP.NE.U32.AND P4, PT, R0, 0x1, PT ;  /* 0x000000010000780c */ /* 0x000fe80003f85070 */
[----:B------:R-:W-:Y:S01]  /*6880*/  P2R R84, PR, RZ, 0x10 ;  /* 0x00000010ff547803 */ /* 0x000fe20000000000 */
[----:B------:R3:W4:Y:S01]  /*6890*/  SYNCS.PHASECHK.TRANS64.TRYWAIT P0, [R74+URZ+0x90], R3 ;  /* 0x000090034a0075a7 */ /* 0x00072200080011ff */
[----:B-1----:R-:W-:Y:S01]  /*68a0*/  @P5 SEL R39, RZ, 0x1, !P1 ;  /* 0x00000001ff275807 */ /* 0x002fe20004800000 */
[----:B---3--:R-:W-:Y:S06]  /*68b0*/  @!P5 BRA `(.L_x_106) ;  /* 0x000000000058d947 */ /* 0x008fec0003800000 */
[C---:B------:R-:W-:Y:S01]  /*68c0*/  VIADD R0, R86.reuse, 0x200 ;  /* 0x0000020056007836 */ /* 0x040fe20000000000 */
[----:B------:R-:W-:Y:S01]  /*68d0*/  LOP3.LUT P5, RZ, R65, 0x40, RZ, 0xc0, !PT ;  /* 0x0000004041ff7812 */ /* 0x000fe200078ac0ff */
[----:B------:R-:W-:Y:S01]  /*68e0*/  BSSY B0, `(.L_x_107) ;  /* 0x000000e000007945 */ /* 0x000fe20003800000 */
[----:B------:R-:W-:Y:S01]  /*68f0*/  ISETP.NE.AND P2, PT, R39, RZ, PT ;  /* 0x000000ff2700720c */ /* 0x000fe20003f45270 */
[----:B------:R-:W-:Y:S01]  /*6900*/  @P4 VIADD R4, R86, 0x210 ;  /* 0x0000021056044836 */ /* 0x000fe20000000000 */
[----:B------:R-:W-:Y:S01]  /*6910*/  PLOP3.LUT P1, PT, PT, PT, PT, 0x8, 0x80 ;  /* 0x000000000080781c */ /* 0x000fe20003f2e170 */
[----:B------:R-:W-:Y:S01]  /*6920*/  IMAD.MOV.U32 R51, RZ, RZ, RZ ;  /* 0x000000ffff337224 */ /* 0x000fe200078e00ff */
[----:B------:R-:W-:Y:S02]  /*6930*/  @P4 PLOP3.LUT P1, PT, P5, PT, PT, 0x80, 0x8 ;  /* 0x000000000008481c */ /* 0x000fe40002f2f070 */
[----:B------:R-:W-:Y:S02]  /*6940*/  CS2R R48, SRZ ;  /* 0x0000000000307805 */ /* 0x000fe4000001ff00 */
[----:B------:R-:W-:Y:S02]  /*6950*/  CS2R R42, SRZ ;  /* 0x00000000002a7805 */ /* 0x000fe4000001ff00 */
[----:B------:R-:W-:Y:S07]  /*6960*/  CS2R R40, SRZ ;  /* 0x0000000000287805 */ /* 0x000fee000001ff00 */
[----:B------:R-:W-:Y:S01]  /*6970*/  @P1 VIADD R4, R0, 0xfffffff0 ;  /* 0xfffffff000041836 */ /* 0x000fe20000000000 */
[----:B------:R-:W-:Y:S06]  /*6980*/  @P2 BRA `(.L_x_108) ;  /* 0x00000000000c2947 */ /* 0x000fec0003800000 */
[----:B------:R-:W-:Y:S04]  /*6990*/  SHF.L.U32 R5, R71, 0x1f, RZ ;  /* 0x0000001f47057819 */ /* 0x000fe800000006ff */
[----:B------:R-:W1:Y:S02]  /*69a0*/  SYNCS.PHASECHK.TRANS64.TRYWAIT P1, [UR36+0x30], R5 ;  /* 0x00003005ff0075a7 */ /* 0x000e640008021124 */
[----:B-1----:R-:W-:Y:S05]  /*69b0*/  @!P1 BRA `(.L_x_109) ;  /* 0x0000002400d09947 */ /* 0x002fea0003800000 */
.L_x_108:
[----:B------:R-:W-:Y:S05]  /*69c0*/  BSYNC B0 ;  /* 0x0000000000007941 */ /* 0x000fea0003800000 */
.L_x_107:
[----:B------:R-:W-:Y:S01]  /*69d0*/  ISETP.NE.AND P1, PT, R84, RZ, PT ;  /* 0x000000ff5400720c */ /* 0x000fe20003f25270 */
[----:B------:R-:W-:Y:S11]  /*69e0*/  HFMA2 R38, -RZ, RZ, 0, 5.9604644775390625e-08 ;  /* 0x00000001ff267431 */ /* 0x000ff600000001ff */
[----:B------:R-:W-:Y:S01]  /*69f0*/  @!UPT UIADD3 URZ, UPT, UPT, URZ, URZ, URZ ;  /* 0x000000fffffff290 */ /* 0x000fe2000fffe0ff */
[----:B------:R3:W1:Y:S04]  /*6a00*/  @P1 LDS.128 R48, [R4] ;  /* 0x0000000004301984 */ /* 0x0006680000000c00 */
[----:B------:R3:W1:Y:S02]  /*6a10*/  @P1 LDS.128 R40, [R81+UR36+0x200] ;  /* 0x0002002451281984 */ /* 0x0006640008000c00 */
.L_x_106:
[----:B------:R-:W-:Y:S05]  /*6a20*/  BSYNC B1 ;  /* 0x0000000000017941 */ /* 0x000fea0003800000 */
.L_x_105:
[----:B-1----:R-:W-:Y:S04]  /*6a30*/  SHF.R.U32.HI R5, RZ, 0x15, R32 ;  /* 0x00000015ff057819 */ /* 0x002fe80000011620 */
[----:B------:R-:W-:Y:S01]  /*6a40*/  LOP3.LUT P1, RZ, R5, 0x3, R66, 0x48, !PT ;  /* 0x0000000305ff7812 */ /* 0x000fe20007824842 */
[----:B------:R-:W-:Y:S01]  /*6a50*/  @!UPT UIADD3 URZ, UPT, UPT, URZ, URZ, URZ ;  /* 0x000000fffffff290 */ /* 0x000fe2000fffe0ff */
[----:B----4-:R-:W-:Y:S11]  /*6a60*/  @P0 BRA `(.L_x_110) ;  /* 0x0000000000080947 */ /* 0x010ff60003800000 */
[----:B------:R-:W1:Y:S02]  /*6a70*/  SYNCS.PHASECHK.TRANS64.TRYWAIT P0, [R74+URZ+0x90], R3 ;  /* 0x000090034a0075a7 */ /* 0x000e6400080011ff */
[----:B-1----:R-:W-:Y:S05]  /*6a80*/  @!P0 BRA `(.L_x_111) ;  /* 0x0000002400b48947 */ /* 0x002fea0003800000 */
.L_x_110:
[----:B------:R-:W-:Y:S05]  /*6a90*/  @!P1 BRA `(.L_x_112) ;  /* 0x0000000000409947 */ /* 0x000fea0003800000 */
[----:B------:R-:W4:Y:S01]  /*6aa0*/  LDCU.64 UR8, c[0x4][0x70] ;  /* 0x01000e00ff0877ac */ /* 0x000f220008000a00 */
[----:B------:R-:W-:Y:S01]  /*6ab0*/  MOV R15, 0x0 ;  /* 0x00000000000f7802 */ /* 0x000fe20000000f00 */
[----:B------:R-:W-:Y:S02]  /*6ac0*/  HFMA2 R12, -RZ, RZ, 0, 5.9604644775390625e-08 ;  /* 0x00000001ff0c7431 */ /* 0x000fe400000001ff */
[----:B------:R-:W-:Y:S02]  /*6ad0*/  IMAD.MOV.U32 R8, RZ, RZ, 0x192 ;  /* 0x00000192ff087424 */ /* 0x000fe400078e00ff */
[----:B------:R-:W-:Y:S01]  /*6ae0*/  IMAD.MOV.U32 R13, RZ, RZ, RZ ;  /* 0x000000ffff0d7224 */ /* 0x000fe200078e00ff */
[----:B------:R-:W5:Y:S01]  /*6af0*/  LDCU.64 UR6, c[0x4][0x78] ;  /* 0x01000f00ff0677ac */ /* 0x000f620008000a00 */
[----:B------:R-:W1:Y:S01]  /*6b00*/  LDC.64 R14, c[0x4][R15] ;  /* 0x010000000f0e7b82 */ /* 0x000e620000000a00 */
[----:B------:R-:W2:Y:S01]  /*6b10*/  LDCU.64 UR4, c[0x4][0x10] ;  /* 0x01000200ff0477ac */ /* 0x000ea20008000a00 */
[----:B----4-:R-:W-:Y:S01]  /*6b20*/  MOV R5, UR9 ;  /* 0x0000000900057c02 */ /* 0x010fe20008000f00 */
[----:B---3--:R-:W-:Y:S01]  /*6b30*/  IMAD.U32 R4, RZ, RZ, UR8 ;  /* 0x00000008ff047e24 */ /* 0x008fe2000f8e00ff */
[----:B-----5:R-:W-:Y:S01]  /*6b40*/  MOV R7, UR7 ;  /* 0x0000000700077c02 */ /* 0x020fe20008000f00 */
[----:B------:R-:W-:Y:S01]  /*6b50*/  IMAD.U32 R6, RZ, RZ, UR6 ;  /* 0x00000006ff067e24 */ /* 0x000fe2000f8e00ff */
[----:B--2---:R-:W-:Y:S01]  /*6b60*/  MOV R11, UR5 ;  /* 0x00000005000b7c02 */ /* 0x004fe20008000f00 */
[----:B------:R-:W-:Y:S02]  /*6b70*/  IMAD.U32 R10, RZ, RZ, UR4 ;  /* 0x00000004ff0a7e24 */ /* 0x000fe4000f8e00ff */
[----:B------:R-:W-:Y:S07]  /*6b80*/  LEPC R20, `(.L_x_112) ;  /* 0x000000001014794e */ /* 0x000fee0000000000 */
[----:B-1----:R-:W-:Y:S05]  /*6b90*/  CALL.ABS.NOINC R14 ;  /* 0x000000000e007343 */ /* 0x002fea0003c00000 */
.L_x_112:
[----:B------:R-:W-:Y:S05]  /*6ba0*/  WARPSYNC.ALL ;  /* 0x0000000000007948 */ /* 0x000fea0003800000 */
[----:B------:R-:W-:Y:S01]  /*6bb0*/  R2UR UR4, R32 ;  /* 0x00000000200472ca */ /* 0x000fe200000e0000 */
[--C-:B------:R-:W-:Y:S01]  /*6bc0*/  HADD2.F32 R20, -RZ, R40.reuse.H0_H0 ;  /* 0x20000028ff147230 */ /* 0x100fe20000004100 */
[----:B------:R-:W-:Y:S01]  /*6bd0*/  MOV R85, 0x10 ;  /* 0x0000001000557802 */ /* 0x000fe20000000f00 */
[----:B------:R-:W-:Y:S01]  /*6be0*/  HADD2.F32 R34, -RZ, R40.H1_H1 ;  /* 0x30000028ff227230 */ /* 0x000fe20000004100 */
[----:B------:R-:W-:Y:S01]  /*6bf0*/  LOP3.LUT P6, RZ, R65, 0x40, RZ, 0xc0, !PT ;  /* 0x0000004041ff7812 */ /* 0x000fe200078cc0ff */
[----:B------:R-:W-:Y:S01]  /*6c00*/  HADD2.F32 R36, -RZ, R41.H1_H1 ;  /* 0x30000029ff247230 */ /* 0x000fe20000004100 */
[----:B------:R-:W-:Y:S01]  /*6c10*/  ISETP.NE.AND P0, PT, R72, RZ, PT ;  /* 0x000000ff4800720c */ /* 0x000fe20003f05270 */
[--C-:B------:R-:W-:Y:S01]  /*6c20*/  HADD2.F32 R21, -RZ, R42.reuse.H0_H0 ;  /* 0x2000002aff157230 */ /* 0x100fe20000004100 */
[----:B------:R-:W-:Y:S01]  /*6c30*/  SEL R85, R85, 0xfffffff0, !P6 ;  /* 0xfffffff055557807 */ /* 0x000fe20007000000 */
[----:B------:R-:W-:Y:S01]  /*6c40*/  HADD2.F32 R37, -RZ, R43.H0_H0 ;  /* 0x2000002bff257230 */ /* 0x000fe20000004100 */
[----:B------:R-:W-:Y:S02]  /*6c50*/  BSSY.RECONVERGENT B0, `(.L_x_113) ;  /* 0x000004e000007945 */ /* 0x000fe40003800200 */
[----:B------:R-:W-:Y:S01]  /*6c60*/  IADD3 R83, PT, PT, R86, R85, RZ ;  /* 0x0000005556537210 */ /* 0x000fe20007ffe0ff */
[----:B---3--:R-:W2:Y:S02]  /*6c70*/  LDTM.x16 R4, tmem[UR4] ;  /* 0x00000004000479ee */ /* 0x008ea40008240000 */
[C---:B--2---:R-:W-:Y:S01]  /*6c80*/  FMUL R0, R30.reuse, R4 ;  /* 0x000000041e007220 */ /* 0x044fe20000400000 */
[C---:B-1----:R-:W-:Y:S01]  /*6c90*/  FMUL R3, R30.reuse, R5 ;  /* 0x000000051e037220 */ /* 0x042fe20000400000 */
[C---:B------:R-:W-:Y:S01]  /*6ca0*/  FMUL R6, R30.reuse, R6 ;  /* 0x000000061e067220 */ /* 0x040fe20000400000 */
[C---:B------:R-:W-:Y:S01]  /*6cb0*/  FMUL R7, R30.reuse, R7 ;  /* 0x000000071e077220 */ /* 0x040fe20000400000 */
[C---:B------:R-:W-:Y:S01]  /*6cc0*/  FFMA R0, R35.reuse, R20, R0 ;  /* 0x0000001423007223 */ /* 0x040fe20000000000 */
[----:B------:R-:W-:Y:S02]  /*6cd0*/  HADD2.F32 R20, -RZ, R41.H0_H0 ;  /* 0x20000029ff147230 */ /* 0x000fe40000004100 */
[C---:B------:R-:W-:Y:S01]  /*6ce0*/  FFMA R3, R35.reuse, R34, R3 ;  /* 0x0000002223037223 */ /* 0x040fe20000000003 */
[C---:B------:R-:W-:Y:S01]  /*6cf0*/  FMUL R4, R30.reuse, R8 ;  /* 0x000000081e047220 */ /* 0x040fe20000400000 */
[C---:B------:R-:W-:Y:S01]  /*6d00*/  FMUL R5, R30.reuse, R9 ;  /* 0x000000091e057220 */ /* 0x040fe20000400000 */
[C---:B------:R-:W-:Y:S01]  /*6d10*/  FMUL R10, R30.reuse, R10 ;  /* 0x0000000a1e0a7220 */ /* 0x040fe20000400000 */
[C---:B------:R-:W-:Y:S01]  /*6d20*/  FFMA R6, R35.reuse, R20, R6 ;  /* 0x0000001423067223 */ /* 0x040fe20000000006 */
[----:B------:R-:W-:Y:S02]  /*6d30*/  HADD2.F32 R20, -RZ, R42.H1_H1 ;  /* 0x3000002aff147230 */ /* 0x000fe40000004100 */
[C---:B------:R-:W-:Y:S01]  /*6d40*/  FFMA R7, R35.reuse, R36, R7 ;  /* 0x0000002423077223 */ /* 0x040fe20000000007 */
[----:B------:R-:W-:Y:S02]  /*6d50*/  HADD2.F32 R34, -RZ, R43.H1_H1 ;  /* 0x3000002bff227230 */ /* 0x000fe40000004100 */
[C---:B------:R-:W-:Y:S01]  /*6d60*/  FMUL R11, R30.reuse, R11 ;  /* 0x0000000b1e0b7220 */ /* 0x040fe20000400000 */
[C---:B------:R-:W-:Y:S01]  /*6d70*/  FFMA R4, R35.reuse, R21, R4 ;  /* 0x0000001523047223 */ /* 0x040fe20000000004 */
[C---:B------:R-:W-:Y:S01]  /*6d80*/  FFMA R5, R35.reuse, R20, R5 ;  /* 0x0000001423057223 */ /* 0x040fe20000000005 */
[C---:B------:R-:W-:Y:S01]  /*6d90*/  FFMA R10, R35.reuse, R37, R10 ;  /* 0x00000025230a7223 */ /* 0x040fe2000000000a */
[--C-:B------:R-:W-:Y:S02]  /*6da0*/  HADD2.F32 R20, -RZ, R48.reuse.H0_H0 ;  /* 0x20000030ff147230 */ /* 0x100fe40000004100 */
[C---:B------:R-:W-:Y:S01]  /*6db0*/  FFMA R11, R35.reuse, R34, R11 ;  /* 0x00000022230b7223 */ /* 0x040fe2000000000b */
[C---:B------:R-:W-:Y:S01]  /*6dc0*/  FMUL R8, R30.reuse, R12 ;  /* 0x0000000c1e087220 */ /* 0x040fe20000400000 */
[----:B------:R-:W-:Y:S02]  /*6dd0*/  HADD2.F32 R34, -RZ, R48.H1_H1 ;  /* 0x30000030ff227230 */ /* 0x000fe40000004100 */
[C---:B------:R-:W-:Y:S01]  /*6de0*/  FMUL R9, R30.reuse, R13 ;  /* 0x0000000d1e097220 */ /* 0x040fe20000400000 */
[--C-:B------:R-:W-:Y:S02]  /*6df0*/  HADD2.F32 R21, -RZ, R49.reuse.H0_H0 ;  /* 0x20000031ff157230 */ /* 0x100fe40000004100 */
[C---:B------:R-:W-:Y:S01]  /*6e00*/  FMUL R14, R30.reuse, R14 ;  /* 0x0000000e1e0e7220 */ /* 0x040fe20000400000 */
[C---:B------:R-:W-:Y:S01]  /*6e10*/  FFMA R8, R35.reuse, R20, R8 ;  /* 0x0000001423087223 */ /* 0x040fe20000000008 */
[----:B------:R-:W-:Y:S02]  /*6e20*/  HADD2.F32 R20, -RZ, R49.H1_H1 ;  /* 0x30000031ff147230 */ /* 0x000fe40000004100 */
[C---:B------:R-:W-:Y:S01]  /*6e30*/  FFMA R9, R35.reuse, R34, R9 ;  /* 0x0000002223097223 */ /* 0x040fe20000000009 */
[C---:B------:R-:W-:Y:S01]  /*6e40*/  FMUL R15, R30.reuse, R15 ;  /* 0x0000000f1e0f7220 */ /* 0x040fe20000400000 */
[C---:B------:R-:W-:Y:S01]  /*6e50*/  FFMA R14, R35.reuse, R21, R14 ;  /* 0x00000015230e7223 */ /* 0x040fe2000000000e */
[--C-:B------:R-:W-:Y:S02]  /*6e60*/  HADD2.F32 R21, -RZ, R50.reuse.H0_H0 ;  /* 0x20000032ff157230 */ /* 0x100fe40000004100 */
[C---:B------:R-:W-:Y:S01]  /*6e70*/  FMUL R12, R30.reuse, R16 ;  /* 0x000000101e0c7220 */ /* 0x040fe20000400000 */
[----:B------:R-:W-:Y:S02]  /*6e80*/  HADD2.F32 R34, -RZ, R50.H1_H1 ;  /* 0x30000032ff227230 */ /* 0x000fe40000004100 */
[----:B------:R-:W-:Y:S01]  /*6e90*/  FFMA R15, R35, R20, R15 ;  /* 0x00000014230f7223 */ /* 0x000fe2000000000f */
[C---:B------:R-:W-:Y:S01]  /*6ea0*/  FMUL R13, R30.reuse, R17 ;  /* 0x000000111e0d7220 */ /* 0x040fe20000400000 */
[--C-:B------:R-:W-:Y:S02]  /*6eb0*/  HADD2.F32 R37, -RZ, R51.reuse.H0_H0 ;  /* 0x20000033ff257230 */ /* 0x100fe40000004100 */
[C---:B------:R-:W-:Y:S01]  /*6ec0*/  FMUL R18, R30.reuse, R18 ;  /* 0x000000121e127220 */ /* 0x040fe20000400000 */
[----:B------:R-:W-:Y:S02]  /*6ed0*/  HADD2.F32 R20, -RZ, R51.H1_H1 ;  /* 0x30000033ff147230 */ /* 0x000fe40000004100 */
[----:B------:R-:W-:Y:S01]  /*6ee0*/  FMUL R19, R30, R19 ;  /* 0x000000131e137220 */ /* 0x000fe20000400000 */
[----:B------:R-:W-:Y:S01]  /*6ef0*/  F2FP.F16.F32.PACK_AB R44, R3, R0 ;  /* 0x00000000032c723e */ /* 0x000fe200000000ff */
[----:B------:R-:W-:Y:S01]  /*6f00*/  FFMA R12, R35, R21, R12 ;  /* 0x00000015230c7223 */ /* 0x000fe2000000000c */
[----:B------:R-:W-:Y:S01]  /*6f10*/  F2FP.F16.F32.PACK_AB R45, R7, R6 ;  /* 0x00000006072d723e */ /* 0x000fe200000000ff */
[----:B------:R-:W-:Y:S01]  /*6f20*/  FFMA R13, R35, R34, R13 ;  /* 0x00000022230d7223 */ /* 0x000fe2000000000d */
[----:B------:R-:W-:Y:S01]  /*6f30*/  F2FP.F16.F32.PACK_AB R46, R5, R4 ;  /* 0x00000004052e723e */ /* 0x000fe200000000ff */
[----:B------:R-:W-:Y:S01]  /*6f40*/  FFMA R18, R35, R37, R18 ;  /* 0x0000002523127223 */ /* 0x000fe20000000012 */
[----:B------:R-:W-:Y:S01]  /*6f50*/  F2FP.F16.F32.PACK_AB R47, R11, R10 ;  /* 0x0000000a0b2f723e */ /* 0x000fe200000000ff */
[----:B------:R-:W-:Y:S01]  /*6f60*/  FFMA R19, R35, R20, R19 ;  /* 0x0000001423137223 */ /* 0x000fe20000000013 */
[----:B------:R-:W-:Y:S02]  /*6f70*/  F2FP.F16.F32.PACK_AB R76, R9, R8 ;  /* 0x00000008094c723e */ /* 0x000fe400000000ff */
[----:B------:R-:W-:Y:S01]  /*6f80*/  F2FP.F16.F32.PACK_AB R77, R15, R14 ;  /* 0x0000000e0f4d723e */ /* 0x000fe200000000ff */
[----:B------:R1:W-:Y:S01]  /*6f90*/  STS.128 [R81+UR36+0x200], R44 ;  /* 0x0002002c51007988 */ /* 0x0003e20008000c24 */
[----:B------:R-:W-:Y:S02]  /*6fa0*/  F2FP.F16.F32.PACK_AB R78, R13, R12 ;  /* 0x0000000c0d4e723e */ /* 0x000fe400000000ff */
[----:B------:R-:W-:Y:S05]  /*6fb0*/  F2FP.F16.F32.PACK_AB R79, R19, R18 ;  /* 0x00000012134f723e */ /* 0x000fea00000000ff */
[----:B------:R1:W-:Y:S01]  /*6fc0*/  STS.128 [R83+0x200], R76 ;  /* 0x0002004c53007388 */ /* 0x0003e20000000c00 */
[----:B------:R-:W-:Y:S01]  /*6fd0*/  @!PT LDS RZ, [RZ] ;  /* 0x00000000fffff984 */ /* 0x000fe20000000800 */
[----:B------:R-:W-:Y:S01]  /*6fe0*/  @!PT LDS RZ, [RZ] ;  /* 0x00000000fffff984 */ /* 0x000fe20000000800 */
[----:B------:R-:W-:Y:S01]  /*6ff0*/  @!PT LDS RZ, [RZ] ;  /* 0x00000000fffff984 */ /* 0x000fe20000000800 */
[----:B------:R-:W-:Y:S01]  /*7000*/  @!PT LDS RZ, [RZ] ;  /* 0x00000000fffff984 */ /* 0x000fe20000000800 */
[----:B------:R2:W-:Y:S07]  /*7010*/  MEMBAR.ALL.CTA ;  /* 0x0000000000007992 */ /* 0x0005ee0000008000 */
[----:B--2---:R-:W2:Y:S02]  /*7020*/  FENCE.VIEW.ASYNC.S ;  /* 0x00000000000073c6 */ /* 0x004ea40000000000 */
[----:B--2---:R-:W-:Y:S06]  /*7030*/  BAR.SYNC.DEFER_BLOCKING 0x1, 0x80 ;  /* 0x0042000000007b1d */ /* 0x004fec0000010000 */
[----:B------:R-:W-:Y:S05]  /*7040*/  @P0 BRA `(.L_x_114) ;  /* 0x0000000000380947 */ /* 0x000fea0003800000 */
[----:B------:R-:W-:Y:S01]  /*7050*/  UIADD3 UR4, UPT, UPT, UR36, 0x200, URZ ;  /* 0x0000020024047890 */ /* 0x000fe2000fffe0ff */
[----:B------:R-:W-:Y:S01]  /*7060*/  UMOV UR43, UR60 ;  /* 0x0000003c002b7c82 */ /* 0x000fe20008000000 */
[----:B------:R-:W-:Y:S02]  /*7070*/  UIADD3 UR9, UPT, UPT, UR41, 0x30, URZ ;  /* 0x0000003029097890 */ /* 0x000fe4000fffe0ff */
[----:B------:R-:W-:Y:S02]  /*7080*/  UIADD3 UR8, UPT, UPT, UR36, 0xa00, URZ ;  /* 0x00000a0024087890 */ /* 0x000fe4000fffe0ff */
[----:B------:R-:W-:Y:S01]  /*7090*/  MOV R67, UR4 ;  /* 0x0000000400437c02 */ /* 0x000fe20008000f00 */
[----:B------:R-:W-:Y:S01]  /*70a0*/  UIADD3 UR4, UP0, UPT, UR48, 0x680, URZ ;  /* 0x0000068030047890 */ /* 0x000fe2000ff1e0ff */
[----:B------:R-:W-:Y:S02]  /*70b0*/  UMOV UR10, UR42 ;  /* 0x0000002a000a7c82 */ /* 0x000fe40008000000 */
[----:B------:R-:W-:Y:S01]  /*70c0*/  R2UR UR40, R67 ;  /* 0x00000000432872ca */ /* 0x000fe200000e0000 */
[----:B------:R-:W-:Y:S01]  /*70d0*/  UIADD3.X UR5, UPT, UPT, URZ, UR49, URZ, UP0, !UPT ;  /* 0x00000031ff057290 */ /* 0x000fe200087fe4ff */
[----:B------:R-:W-:Y:S11]  /*70e0*/  UMOV UR11, UR60 ;  /* 0x0000003c000b7c82 */ /* 0x000ff60008000000 */
[----:B------:R2:W-:Y:S01]  /*70f0*/  UTMASTG.3D [UR40], [UR4] ;  /* 0x00000028040073b5 */ /* 0x0005e20008010000 */
[----:B------:R2:W-:Y:S01]  /*7100*/  UTMASTG.3D [UR8], [UR4] ;  /* 0x00000008040073b5 */ /* 0x0005e20008010000 */
[----:B------:R0:W-:Y:S01]  /*7110*/  UTMACMDFLUSH ;  /* 0x00000000000079b7 */ /* 0x0001e20000000000 */
[----:B--2---:R-:W-:Y:S04]  /*7120*/  DEPBAR.LE SB0, 0x1 ;  /* 0x000080400000791a */ /* 0x004fe80000000000 */
.L_x_114:
[----:B------:R-:W-:Y:S05]  /*7130*/  BSYNC.RECONVERGENT B0 ;  /* 0x0000000000007941 */ /* 0x000fea0003800200 */
.L_x_113:
[----:B------:R-:W-:Y:S01]  /*7140*/  BAR.SYNC.DEFER_BLOCKING 0x1, 0x80 ;  /* 0x0042000000007b1d */ /* 0x000fe20000010000 */
[----:B------:R-:W-:Y:S01]  /*7150*/  ISETP.NE.AND P1, PT, R82, RZ, PT ;  /* 0x000000ff5200720c */ /* 0x000fe20003f25270 */
[----:B------:R-:W-:Y:S01]  /*7160*/  UIADD3 UR4, UPT, UPT, UR39, -0x1, URZ ;  /* 0xffffffff27047890 */ /* 0x000fe2000fffe0ff */
[----:B------:R-:W-:Y:S03]  /*7170*/  LEA R3, R38, UR36, 0x3 ;  /* 0x0000002426037c11 */ /* 0x000fe6000f8e18ff */
[----:B------:R-:W-:Y:S08]  /*7180*/  UISETP.GT.U32.AND UP0, UPT, UR4, -0x3, UPT ;  /* 0xfffffffd0400788c */ /* 0x000ff0000bf04070 */
[----:B------:R-:W-:Y:S01]  /*7190*/  @P1 SHF.L.U32 R4, R71, 0x1f, RZ ;  /* 0x0000001f47041819 */ /* 0x000fe200000006ff */
[----:B------:R-:W-:Y:S06]  /*71a0*/  BRA.U UP0, `(.L_x_115) ;  /* 0x0000000100247547 */ /* 0x000fec000b800000 */
[----:B------:R-:W-:Y:S01]  /*71b0*/  IMAD.U32 R5, RZ, RZ, UR38 ;  /* 0x00000026ff057e24 */ /* 0x000fe2000f8e00ff */
[----:B------:R-:W-:Y:S01]  /*71c0*/  MOV R0, UR37 ;  /* 0x0000002500007c02 */ /* 0x000fe20008000f00 */
[----:B------:R-:W-:Y:S03]  /*71d0*/  UIADD3 UR4, UPT, UPT, UR38, 0x1, URZ ;  /* 0x0000000126047890 */ /* 0x000fe6000fffe0ff */
[----:B------:R-:W-:Y:S01]  /*71e0*/  @P1 LEA R5, R5, UR36, 0x3 ;  /* 0x0000002405051c11 */ /* 0x000fe2000f8e18ff */
[----:B------:R-:W-:Y:S04]  /*71f0*/  UISETP.NE.AND UP0, UPT, UR4, 0x3, UPT ;  /* 0x000000030400788c */ /* 0x000fe8000bf05270 */
[----:B------:R-:W-:Y:S01]  /*7200*/  @P1 VIADD R5, R5, 0x48 ;  /* 0x0000004805051836 */ /* 0x000fe20000000000 */
[----:B------:R-:W-:Y:S04]  /*7210*/  USEL UR38, UR4, URZ, UP0 ;  /* 0x000000ff04267287 */ /* 0x000fe80008000000 */
[----:B------:R-:W-:Y:S04]  /*7220*/  @P1 PRMT R0, R0, 0x654, R5 ;  /* 0x0000065400001816 */ /* 0x000fe80000000005 */
[----:B------:R2:W-:Y:S04]  /*7230*/  @P1 SYNCS.ARRIVE.TRANS64.RED.A1T0 RZ, [R0+URZ], RZ ;  /* 0x000000ff00ff19a7 */ /* 0x0005e800081004ff */
.L_x_115:
[----:B------:R-:W3:Y:S01]  /*7240*/  @P1 SYNCS.PHASECHK.TRANS64.TRYWAIT P0, [R3+URZ+0x30], R4 ;  /* 0x00003004030015a7 */ /* 0x000ee200080011ff */
[----:B------:R-:W-:Y:S01]  /*7250*/  BSSY B1, `(.L_x_116) ;  /* 0x0000012000017945 */ /* 0x000fe20003800000 */
[----:B---3--:R-:W-:Y:S03]  /*7260*/  @P1 SEL R39, RZ, 0x1, !P0 ;  /* 0x00000001ff271807 */ /* 0x008fe60004000000 */
[----:B------:R-:W-:Y:S05]  /*7270*/  @!P1 BRA `(.L_x_117) ;  /* 0x00000000003c9947 */ /* 0x000fea0003800000 */
[----:B------:R-:W-:Y:S01]  /*7280*/  ISETP.NE.AND P1, PT, R84, RZ, PT ;  /* 0x000000ff5400720c */ /* 0x000fe20003f25270 */
[----:B------:R-:W-:Y:S01]  /*7290*/  BSSY B0, `(.L_x_118) ;  /* 0x0000009000007945 */ /* 0x000fe20003800000 */
[----:B------:R-:W-:Y:S11]  /*72a0*/  ISETP.NE.AND P0, PT, R39, RZ, PT ;  /* 0x000000ff2700720c */ /* 0x000ff60003f05270 */
[----:B------:R-:W-:Y:S05]  /*72b0*/  @P1 IMAD R5, R38, 0x1000, R81 ;  /* 0x0000100026051824 */ /* 0x000fea00078e0251 */
[----:B------:R-:W-:Y:S05]  /*72c0*/  @P1 IADD3 R4, PT, PT, R5, UR36, RZ ;  /* 0x0000002405041c10 */ /* 0x000fea000fffe0ff */
[----:B------:R-:W-:Y:S01]  /*72d0*/  @P1 IMAD.IADD R4, R85, 0x1, R4 ;  /* 0x0000000155041824 */ /* 0x000fe200078e0204 */
[----:B------:R-:W-:Y:S06]  /*72e0*/  @P0 BRA `(.L_x_119) ;  /* 0x00000000000c0947 */ /* 0x000fec0003800000 */
[----:B--2---:R-:W-:Y:S04]  /*72f0*/  SHF.L.U32 R0, R71, 0x1f, RZ ;  /* 0x0000001f47007819 */ /* 0x004fe800000006ff */
[----:B------:R-:W2:Y:S02]  /*7300*/  SYNCS.PHASECHK.TRANS64.TRYWAIT P0, [R3+URZ+0x30], R0 ;  /* 0x00003000030075a7 */ /* 0x000ea400080011ff */
[----:B--2---:R-:W-:Y:S05]  /*7310*/  @!P0 BRA `(.L_x_120) ;  /* 0x0000001c00a48947 */ /* 0x004fea0003800000 */
.L_x_119:
[----:B------:R-:W-:Y:S05]  /*7320*/  BSYNC B0 ;  /* 0x0000000000007941 */ /* 0x000fea0003800000 */
.L_x_118:
[----:B------:R-:W-:Y:S02]  /*7330*/  ISETP.NE.AND P0, PT, R84, RZ, PT ;  /* 0x000000ff5400720c */ /* 0x000fe40003f05270 */
[----:B------:R-:W-:Y:S11]  /*7340*/  IADD3 R38, PT, PT, R38, 0x1, RZ ;  /* 0x0000000126267810 */ /* 0x000ff60007ffe0ff */
[----:B------:R3:W4:Y:S04]  /*7350*/  @P0 LDS.128 R40, [R5+UR36+0x200] ;  /* 0x0002002405280984 */ /* 0x0007280008000c00 */
[----:B------:R3:W1:Y:S02]  /*7360*/  @P0 LDS.128 R48, [R4+0x200] ;  /* 0x0002000004300984 */ /* 0x0006640000000c00 */
.L_x_117:
[----:B------:R-:W-:Y:S05]  /*7370*/  BSYNC B1 ;  /* 0x0000000000017941 */ /* 0x000fea0003800000 */
.L_x_116:
[----:B--2---:R-:W-:Y:S05]  /*7380*/  VIADD R3, R32, 0x10 ;  /* 0x0000001020037836 */ /* 0x004fea0000000000 */
[----:B------:R-:W-:Y:S04]  /*7390*/  SHF.R.U32.HI R3, RZ, 0x15, R3 ;  /* 0x00000015ff037819 */ /* 0x000fe80000011603 */
[----:B------:R-:W-:Y:S11]  /*73a0*/  LOP3.LUT P0, RZ, R3, 0x3, R66, 0x48, !PT ;  /* 0x0000000303ff7812 */ /* 0x000ff60007804842 */
[----:B------:R-:W-:Y:S02]  /*73b0*/  @!UPT UIADD3 URZ, UPT, UPT, URZ, URZ, URZ ;  /* 0x000000fffffff290 */ /* 0x000fe4000fffe0ff */
[----:B------:R-:W-:Y:S05]  /*73c0*/  @!P0 BRA `(.L_x_121) ;  /* 0x0000000000408947 */ /* 0x000fea0003800000 */
[----:B------:R-:W3:Y:S01]  /*73d0*/  LDCU.64 UR8, c[0x4][0x70] ;  /* 0x01000e00ff0877ac */ /* 0x000ee20008000a00 */
[----:B------:R-:W-:Y:S01]  /*73e0*/  MOV R15, 0x0 ;  /* 0x00000000000f7802 */ /* 0x000fe20000000f00 */
[----:B------:R-:W-:Y:S02]  /*73f0*/  HFMA2 R12, -RZ, RZ, 0, 5.9604644775390625e-08 ;  /* 0x00000001ff0c7431 */ /* 0x000fe400000001ff */
[----:B------:R-:W-:Y:S02]  /*7400*/  IMAD.MOV.U32 R8, RZ, RZ, 0x192 ;  /* 0x00000192ff087424 */ /* 0x000fe400078e00ff */
[----:B------:R-:W-:Y:S01]  /*7410*/  IMAD.MOV.U32 R13, RZ, RZ, RZ ;  /* 0x000000ffff0d7224 */ /* 0x000fe200078e00ff */
[----:B------:R-:W2:Y:S01]  /*7420*/  LDCU.64 UR6, c[0x4][0x78] ;  /* 0x01000f00ff0677ac */ /* 0x000ea20008000a00 */
[----:B------:R-:W1:Y:S01]  /*7430*/  LDC.64 R14, c[0x4][R15] ;  /* 0x010000000f0e7b82 */ /* 0x000e620000000a00 */
[----:B------:R-:W5:Y:S01]  /*7440*/  LDCU.64 UR4, c[0x4][0x10] ;  /* 0x01000200ff0477ac */ /* 0x000f620008000a00 */
[----:B---3--:R-:W-:Y:S01]  /*7450*/  MOV R5, UR9 ;  /* 0x0000000900057c02 */ /* 0x008fe20008000f00 */
[----:B------:R-:W-:Y:S01]  /*7460*/  IMAD.U32 R4, RZ, RZ, UR8 ;  /* 0x00000008ff047e24 */ /* 0x000fe2000f8e00ff */
[----:B--2---:R-:W-:Y:S01]  /*7470*/  MOV R7, UR7 ;  /* 0x0000000700077c02 */ /* 0x004fe20008000f00 */
[----:B------:R-:W-:Y:S01]  /*7480*/  IMAD.U32 R6, RZ, RZ, UR6 ;  /* 0x00000006ff067e24 */ /* 0x000fe2000f8e00ff */
[----:B-----5:R-:W-:Y:S01]  /*7490*/  MOV R11, UR5 ;  /* 0x00000005000b7c02 */ /* 0x020fe20008000f00 */
[----:B------:R-:W-:Y:S02]  /*74a0*/  IMAD.U32 R10, RZ, RZ, UR4 ;  /* 0x00000004ff0a7e24 */ /* 0x000fe4000f8e00ff */
[----:B------:R-:W-:Y:S07]  /*74b0*/  LEPC R20, `(.L_x_121) ;  /* 0x000000001014794e */ /* 0x000fee0000000000 */
[----:B-1--4-:R-:W-:Y:S05]  /*74c0*/  CALL.ABS.NOINC R14 ;  /* 0x000000000e007343 */ /* 0x012fea0003c00000 */
.L_x_121:
[----:B------:R-:W-:Y:S05]  /*74d0*/  WARPSYNC.ALL ;  /* 0x0000000000007948 */ /* 0x000fea0003800000 */
[----:B------:R-:W-:Y:S01]  /*74e0*/  R2UR UR4, R32 ;  /* 0x00000000200472ca */ /* 0x000fe200000e0000 */
[--C-:B----4-:R-:W-:Y:S01]  /*74f0*/  HADD2.F32 R20, -RZ, R40.reuse.H0_H0 ;  /* 0x20000028ff147230 */ /* 0x110fe20000004100 */
[----:B------:R-:W-:Y:S01]  /*7500*/  ISETP.NE.AND P0, PT, R72, RZ, PT ;  /* 0x000000ff4800720c */ /* 0x000fe20003f05270 */
[----:B------:R-:W-:Y:S01]  /*7510*/  HADD2.F32 R34, -RZ, R40.H1_H1 ;  /* 0x30000028ff227230 */ /* 0x000fe20000004100 */
[----:B------:R-:W-:Y:S01]  /*7520*/  BSSY.RECONVERGENT B0, `(.L_x_122) ;  /* 0x0000050000007945 */ /* 0x000fe20003800200 */
[----:B------:R-:W-:Y:S02]  /*7530*/  HADD2.F32 R36, -RZ, R41.H1_H1 ;  /* 0x30000029ff247230 */ /* 0x000fe40000004100 */
[--C-:B------:R-:W-:Y:S02]  /*7540*/  HADD2.F32 R21, -RZ, R42.reuse.H0_H0 ;  /* 0x2000002aff157230 */ /* 0x100fe40000004100 */
[----:B------:R-:W-:Y:S04]  /*7550*/  HADD2.F32 R37, -RZ, R43.H0_H0 ;  /* 0x2000002bff257230 */ /* 0x000fe80000004100 */
[----:B---3--:R-:W2:Y:S02]  /*7560*/  LDTM.x16 R4, tmem[UR4+0x10] ;  /* 0x00001004000479ee */ /* 0x008ea40008240000 */
[C---:B--2---:R-:W-:Y:S01]  /*7570*/  FMUL R0, R30.reuse, R4 ;  /* 0x000000041e007220 */ /* 0x044fe20000400000 */
[C---:B------:R-:W-:Y:S01]  /*7580*/  FMUL R3, R30.reuse, R5 ;  /* 0x000000051e037220 */ /* 0x040fe20000400000 */
        /* <DEDUP_REMOVED lines=16> */
[C---:B------:R-:W-:Y:S01]  /*7690*/  FFMA R11, R35.reuse, R34, R11 ;  /* 0x00000022230b7223 */ /* 0x040fe2000000000b */
[--C-:B-1----:R-:W-:Y:S02]  /*76a0*/  HADD2.F32 R20, -RZ, R48.reuse.H0_H0 ;  /* 0x20000030ff147230 */ /* 0x102fe40000004100 */
[C---:B------:R-:W-:Y:S01]  /*76b0*/  FMUL R8, R30.reuse, R12 ;  /* 0x0000000c1e087220 */ /* 0x040fe20000400000 */
[----:B------:R-:W-:Y:S02]  /*76c0*/  HADD2.F32 R34, -RZ, R48.H1_H1 ;  /* 0x30000030ff227230 */ /* 0x000fe40000004100 */
[C---:B------:R-:W-:Y:S01]  /*76d0*/  FMUL R9, R30.reuse, R13 ;  /* 0x0000000d1e097220 */ /* 0x040fe20000400000 */
[--C-:B------:R-:W-:Y:S02]  /*76e0*/  HADD2.F32 R21, -RZ, R49.reuse.H0_H0 ;  /* 0x20000031ff157230 */ /* 0x100fe40000004100 */
[C---:B------:R-:W-:Y:S01]  /*76f0*/  FMUL R14, R30.reuse, R14 ;  /* 0x0000000e1e0e7220 */ /* 0x040fe20000400000 */
[C---:B------:R-:W-:Y:S01]  /*7700*/  FFMA R8, R35.reuse, R20, R8 ;  /* 0x0000001423087223 */ /* 0x040fe20000000008 */
[C---:B------:R-:W-:Y:S01]  /*7710*/  FFMA R9, R35.reuse, R34, R9 ;  /* 0x0000002223097223 */ /* 0x040fe20000000009 */
[----:B------:R-:W-:Y:S02]  /*7720*/  HADD2.F32 R20, -RZ, R49.H1_H1 ;  /* 0x30000031ff147230 */ /* 0x000fe40000004100 */
[C---:B------:R-:W-:Y:S01]  /*7730*/  FFMA R14, R35.reuse, R21, R14 ;  /* 0x00000015230e7223 */ /* 0x040fe2000000000e */
[C---:B------:R-:W-:Y:S01]  /*7740*/  FMUL R15, R30.reuse, R15 ;  /* 0x0000000f1e0f7220 */ /* 0x040fe20000400000 */
[--C-:B------:R-:W-:Y:S02]  /*7750*/  HADD2.F32 R21, -RZ, R50.reuse.H0_H0 ;  /* 0x20000032ff157230 */ /* 0x100fe40000004100 */
[C---:B------:R-:W-:Y:S01]  /*7760*/  FMUL R12, R30.reuse, R16 ;  /* 0x000000101e0c7220 */ /* 0x040fe20000400000 */
[----:B------:R-:W-:Y:S02]  /*7770*/  HADD2.F32 R34, -RZ, R50.H1_H1 ;  /* 0x30000032ff227230 */ /* 0x000fe40000004100 */
[C---:B------:R-:W-:Y:S01]  /*7780*/  FMUL R13, R30.reuse, R17 ;  /* 0x000000111e0d7220 */ /* 0x040fe20000400000 */
[--C-:B------:R-:W-:Y:S02]  /*7790*/  HADD2.F32 R37, -RZ, R51.reuse.H0_H0 ;  /* 0x20000033ff257230 */ /* 0x100fe40000004100 */
[C---:B------:R-:W-:Y:S01]  /*77a0*/  FMUL R18, R30.reuse, R18 ;  /* 0x000000121e127220 */ /* 0x040fe20000400000 */
[----:B------:R-:W-:Y:S02]  /*77b0*/  HADD2.F32 R36, -RZ, R51.H1_H1 ;  /* 0x30000033ff247230 */ /* 0x000fe40000004100 */
[----:B------:R-:W-:Y:S01]  /*77c0*/  FFMA R15, R35, R20, R15 ;  /* 0x00000014230f7223 */ /* 0x000fe2000000000f */
        /* <DEDUP_REMOVED lines=23> */
[----:B------:R-:W-:Y:S02]  /*7940*/  UIADD3 UR4, UP0, UPT, UR48, 0x680, URZ ;  /* 0x0000068030047890 */ /* 0x000fe4000ff1e0ff */
[----:B------:R-:W-:Y:S02]  /*7950*/  UIADD3 UR13, UPT, UPT, UR41, 0x10, URZ ;  /* 0x00000010290d7890 */ /* 0x000fe4000fffe0ff */
[----:B------:R-:W-:Y:S02]  /*7960*/  UIADD3 UR12, UPT, UPT, UR36, 0x1200, URZ ;  /* 0x00001200240c7890 */ /* 0x000fe4000fffe0ff */
[----:B------:R-:W-:Y:S01]  /*7970*/  UIADD3.X UR5, UPT, UPT, URZ, UR49, URZ, UP0, !UPT ;  /* 0x00000031ff057290 */ /* 0x000fe200087fe4ff */
[----:B------:R-:W-:Y:S01]  /*7980*/  UMOV UR14, UR42 ;  /* 0x0000002a000e7c82 */ /* 0x000fe20008000000 */
[----:B------:R-:W-:Y:S01]  /*7990*/  UMOV UR15, UR60 ;  /* 0x0000003c000f7c82 */ /* 0x000fe20008000000 */
[----:B------:R-:W-:Y:S02]  /*79a0*/  UIADD3 UR9, UPT, UPT, UR41, 0x40, URZ ;  /* 0x0000004029097890 */ /* 0x000fe4000fffe0ff */
[----:B------:R-:W-:Y:S01]  /*79b0*/  UIADD3 UR8, UPT, UPT, UR36, 0x1a00, URZ ;  /* 0x00001a0024087890 */ /* 0x000fe2000fffe0ff */
[----:B------:R-:W-:Y:S03]  /*79c0*/  UMOV UR10, UR42 ;  /* 0x0000002a000a7c82 */ /* 0x000fe60008000000 */
[----:B------:R2:W-:Y:S01]  /*79d0*/  UTMASTG.3D [UR12], [UR4] ;  /* 0x0000000c040073b5 */ /* 0x0005e20008010000 */
[----:B------:R-:W-:Y:S04]  /*79e0*/  UMOV UR11, UR60 ;  /* 0x0000003c000b7c82 */ /* 0x000fe80008000000 */
[----:B------:R2:W-:Y:S01]  /*79f0*/  UTMASTG.3D [UR8], [UR4] ;  /* 0x00000008040073b5 */ /* 0x0005e20008010000 */
[----:B------:R0:W-:Y:S01]  /*7a00*/  UTMACMDFLUSH ;  /* 0x00000000000079b7 */ /* 0x0001e20000000000 */
[----:B--2---:R-:W-:Y:S04]  /*7a10*/  DEPBAR.LE SB0, 0x1 ;  /* 0x000080400000791a */ /* 0x004fe80000000000 */
.L_x_123:
[----:B------:R-:W-:Y:S05]  /*7a20*/  BSYNC.RECONVERGENT B0 ;  /* 0x0000000000007941 */ /* 0x000fea0003800200 */
.L_x_122:
[----:B------:R-:W-:Y:S01]  /*7a30*/  BAR.SYNC.DEFER_BLOCKING 0x1, 0x80 ;  /* 0x0042000000007b1d */ /* 0x000fe20000010000 */
[----:B------:R-:W-:Y:S01]  /*7a40*/  ISETP.NE.AND P1, PT, R82, RZ, PT ;  /* 0x000000ff5200720c */ /* 0x000fe20003f25270 */
[----:B------:R-:W-:Y:S01]  /*7a50*/  UISETP.GT.U32.AND UP0, UPT, UR39, -0x3, UPT ;  /* 0xfffffffd2700788c */ /* 0x000fe2000bf04070 */
[----:B------:R-:W-:Y:S11]  /*7a60*/  LEA R4, R38, UR36, 0x3 ;  /* 0x0000002426047c11 */ /* 0x000ff6000f8e18ff */
        /* <DEDUP_REMOVED lines=11> */
.L_x_124:
        /* <DEDUP_REMOVED lines=8> */
[----:B--2---:R-:W-:Y:S05]  /*7ba0*/  @P1 IADD3 R0, PT, PT, R38, UR36, RZ ;  /* 0x0000002426001c10 */ /* 0x004fea000fffe0ff */
[----:B------:R-:W-:Y:S01]  /*7bb0*/  @P1 IMAD.IADD R85, R85, 0x1, R0 ;  /* 0x0000000155551824 */ /* 0x000fe200078e0200 */
[----:B------:R-:W-:Y:S06]  /*7bc0*/  @P0 BRA `(.L_x_128) ;  /* 0x00000000000c0947 */ /* 0x000fec0003800000 */
[----:B------:R-:W-:Y:S04]  /*7bd0*/  SHF.L.U32 R3, R71, 0x1f, RZ ;  /* 0x0000001f47037819 */ /* 0x000fe800000006ff */
[----:B------:R-:W2:Y:S02]  /*7be0*/  SYNCS.PHASECHK.TRANS64.TRYWAIT P0, [R4+URZ+0x30], R3 ;  /* 0x00003003040075a7 */ /* 0x000ea400080011ff */
[----:B--2---:R-:W-:Y:S05]  /*7bf0*/  @!P0 BRA `(.L_x_129) ;  /* 0x0000001400808947 */ /* 0x004fea0003800000 */
.L_x_128:
[----:B------:R-:W-:Y:S05]  /*7c00*/  BSYNC B0 ;  /* 0x0000000000007941 */ /* 0x000fea0003800000 */
.L_x_127:
[----:B------:R-:W-:Y:S11]  /*7c10*/  ISETP.NE.AND P0, PT, R84, RZ, PT ;  /* 0x000000ff5400720c */ /* 0x000ff60003f05270 */
[----:B------:R-:W-:Y:S02]  /*7c20*/  @!UPT UIADD3 URZ, UPT, UPT, URZ, URZ, URZ ;  /* 0x000000fffffff290 */ /* 0x000fe4000fffe0ff */
[----:B------:R3:W4:Y:S04]  /*7c30*/  @P0 LDS.128 R40, [R38+UR36+0x200] ;  /* 0x0002002426280984 */ /* 0x0007280008000c00 */
[----:B------:R3:W1:Y:S02]  /*7c40*/  @P0 LDS.128 R48, [R85+0x200] ;  /* 0x0002000055300984 */ /* 0x0006640000000c00 */
.L_x_126:
[----:B------:R-:W-:Y:S05]  /*7c50*/  BSYNC B1 ;  /* 0x0000000000017941 */ /* 0x000fea0003800000 */
.L_x_125:
[----:B--2---:R-:W-:Y:S05]  /*7c60*/  VIADD R3, R32, 0x20 ;  /* 0x0000002020037836 */ /* 0x004fea0000000000 */
[----:B------:R-:W-:Y:S04]  /*7c70*/  SHF.R.U32.HI R3, RZ, 0x15, R3 ;  /* 0x00000015ff037819 */ /* 0x000fe80000011603 */
[----:B------:R-:W-:Y:S11]  /*7c80*/  LOP3.LUT P0, RZ, R3, 0x3, R66, 0x48, !PT ;  /* 0x0000000303ff7812 */ /* 0x000ff60007804842 */
[----:B------:R-:W-:Y:S02]  /*7c90*/  @!UPT UIADD3 URZ, UPT, UPT, URZ, URZ, URZ ;  /* 0x000000fffffff290 */ /* 0x000fe4000fffe0ff */
[----:B------:R-:W-:Y:S05]  /*7ca0*/  @!P0 BRA `(.L_x_130) ;  /* 0x0000000000408947 */ /* 0x000fea0003800000 */
[----:B------:R-:W2:Y:S01]  /*7cb0*/  LDCU.64 UR8, c[0x4][0x70] ;  /* 0x01000e00ff0877ac */ /* 0x000ea20008000a00 */
[----:B------:R-:W-:Y:S01]  /*7cc0*/  MOV R15, 0x0 ;  /* 0x00000000000f7802 */ /* 0x000fe20000000f00 */
[----:B------:R-:W-:Y:S02]  /*7cd0*/  HFMA2 R12, -RZ, RZ, 0, 5.9604644775390625e-08 ;  /* 0x00000001ff0c7431 */ /* 0x000fe400000001ff */
[----:B------:R-:W-:Y:S02]  /*7ce0*/  IMAD.MOV.U32 R8, RZ, RZ, 0x192 ;  /* 0x00000192ff087424 */ /* 0x000fe400078e00ff */
[----:B------:R-:W-:Y:S01]  /*7cf0*/  IMAD.MOV.U32 R13, RZ, RZ, RZ ;  /* 0x000000ffff0d7224 */ /* 0x000fe200078e00ff */
[----:B------:R-:W5:Y:S01]  /*7d00*/  LDCU.64 UR6, c[0x4][0x78] ;  /* 0x01000f00ff0677ac */ /* 0x000f620008000a00 */
[----:B------:R-:W1:Y:S01]  /*7d10*/  LDC.64 R14, c[0x4][R15] ;  /* 0x010000000f0e7b82 */ /* 0x000e620000000a00 */
[----:B------:R-:W3:Y:S01]  /*7d20*/  LDCU.64 UR4, c[0x4][0x10] ;  /* 0x01000200ff0477ac */ /* 0x000ee20008000a00 */
[----:B--2---:R-:W-:Y:S01]  /*7d30*/  MOV R5, UR9 ;  /* 0x0000000900057c02 */ /* 0x004fe20008000f00 */
[----:B------:R-:W-:Y:S01]  /*7d40*/  IMAD.U32 R4, RZ, RZ, UR8 ;  /* 0x00000008ff047e24 */ /* 0x000fe2000f8e00ff */
[----:B-----5:R-:W-:Y:S01]  /*7d50*/  MOV R7, UR7 ;  /* 0x0000000700077c02 */ /* 0x020fe20008000f00 */
[----:B------:R-:W-:Y:S01]  /*7d60*/  IMAD.U32 R6, RZ, RZ, UR6 ;  /* 0x00000006ff067e24 */ /* 0x000fe2000f8e00ff */
[----:B---3--:R-:W-:Y:S01]  /*7d70*/  MOV R11, UR5 ;  /* 0x00000005000b7c02 */ /* 0x008fe20008000f00 */
[----:B------:R-:W-:Y:S02]  /*7d80*/  IMAD.U32 R10, RZ, RZ, UR4 ;  /* 0x00000004ff0a7e24 */ /* 0x000fe4000f8e00ff */
[----:B------:R-:W-:Y:S07]  /*7d90*/  LEPC R20, `(.L_x_130) ;  /* 0x000000001014794e */ /* 0x000fee0000000000 */
[----:B-1--4-:R-:W-:Y:S05]  /*7da0*/  CALL.ABS.NOINC R14 ;  /* 0x000000000e007343 */ /* 0x012fea0003c00000 */
.L_x_130:
[----:B------:R-:W-:Y:S01]  /*7db0*/  ISETP.NE.AND P0, PT, R72, RZ, PT ;  /* 0x000000ff4800720c */ /* 0x000fe20003f05270 */
[----:B------:R-:W-:Y:S05]  /*7dc0*/  WARPSYNC.ALL ;  /* 0x0000000000007948 */ /* 0x000fea0003800000 */
[----:B------:R-:W-:Y:S01]  /*7dd0*/  R2UR UR4, R32 ;  /* 0x00000000200472ca */ /* 0x000fe200000e0000 */
[--C-:B----4-:R-:W-:Y:S01]  /*7de0*/  HADD2.F32 R20, -RZ, R40.reuse.H0_H0 ;  /* 0x20000028ff147230 */ /* 0x110fe20000004100 */
[----:B------:R-:W-:Y:S01]  /*7df0*/  IADD3 R74, PT, PT, R74, 0xb0, RZ ;  /* 0x000000b04a4a7810 */ /* 0x000fe20007ffe0ff */
[----:B------:R-:W-:Y:S01]  /*7e00*/  HADD2.F32 R34, -RZ, R40.H1_H1 ;  /* 0x30000028ff227230 */ /* 0x000fe20000004100 */
[----:B------:R-:W-:Y:S01]  /*7e10*/  BSSY.RECONVERGENT B0, `(.L_x_131) ;  /* 0x0000053000007945 */ /* 0x000fe20003800200 */
[--C-:B------:R-:W-:Y:S01]  /*7e20*/  HADD2.F32 R21, -RZ, R41.reuse.H0_H0 ;  /* 0x20000029ff157230 */ /* 0x100fe20000004100 */
[----:B------:R-:W-:Y:S01]  /*7e30*/  LOP3.LUT R74, R74, 0xfefffff8, RZ, 0xc0, !PT ;  /* 0xfefffff84a4a7812 */ /* 0x000fe200078ec0ff */
[----:B------:R-:W-:Y:S02]  /*7e40*/  HADD2.F32 R36, -RZ, R41.H1_H1 ;  /* 0x30000029ff247230 */ /* 0x000fe40000004100 */
[--C-:B------:R-:W-:Y:S02]  /*7e50*/  HADD2.F32 R37, -RZ, R42.reuse.H0_H0 ;  /* 0x2000002aff257230 */ /* 0x100fe40000004100 */
[----:B---3--:R-:W-:Y:S02]  /*7e60*/  HADD2.F32 R38, -RZ, R42.H1_H1 ;  /* 0x3000002aff267230 */ /* 0x008fe40000004100 */
[----:B------:R-:W2:Y:S01]  /*7e70*/  LDTM.x16 R4, tmem[UR4+0x20] ;  /* 0x00002004000479ee */ /* 0x000ea20008240000 */
[----:B------:R-:W-:Y:S01]  /*7e80*/  NOP ;  /* 0x0000000000007918 */ /* 0x000fe20000000000 */
[----:B--2---:R2:W-:Y:S01]  /*7e90*/  SYNCS.ARRIVE.TRANS64.RED.A1T0 RZ, [R74+URZ], RZ ;  /* 0x000000ff4aff79a7 */ /* 0x0045e200081004ff */
[--C-:B------:R-:W-:Y:S02]  /*7ea0*/  HADD2.F32 R39, -RZ, R43.reuse.H0_H0 ;  /* 0x2000002bff277230 */ /* 0x100fe40000004100 */
[----:B------:R-:W-:Y:S02]  /*7eb0*/  HADD2.F32 R40, -RZ, R43.H1_H1 ;  /* 0x3000002bff287230 */ /* 0x000fe40000004100 */
[--C-:B-1----:R-:W-:Y:S02]  /*7ec0*/  HADD2.F32 R41, -RZ, R48.reuse.H0_H0 ;  /* 0x20000030ff297230 */ /* 0x102fe40000004100 */
[----:B------:R-:W-:Y:S02]  /*7ed0*/  HADD2.F32 R42, -RZ, R48.H1_H1 ;  /* 0x30000030ff2a7230 */ /* 0x000fe40000004100 */
[--C-:B------:R-:W-:Y:S02]  /*7ee0*/  HADD2.F32 R43, -RZ, R49.reuse.H0_H0 ;  /* 0x20000031ff2b7230 */ /* 0x100fe40000004100 */
[----:B------:R-:W-:Y:S02]  /*7ef0*/  HADD2.F32 R44, -RZ, R49.H1_H1 ;  /* 0x30000031ff2c7230 */ /* 0x000fe40000004100 */
[--C-:B------:R-:W-:Y:S02]  /*7f00*/  HADD2.F32 R45, -RZ, R50.reuse.H0_H0 ;  /* 0x20000032ff2d7230 */ /* 0x100fe40000004100 */
[----:B------:R-:W-:Y:S02]  /*7f10*/  HADD2.F32 R46, -RZ, R50.H1_H1 ;  /* 0x30000032ff2e7230 */ /* 0x000fe40000004100 */
[--C-:B------:R-:W-:Y:S02]  /*7f20*/  HADD2.F32 R47, -RZ, R51.reuse.H0_H0 ;  /* 0x20000033ff2f7230 */ /* 0x100fe40000004100 */
[----:B------:R-:W-:Y:S02]  /*7f30*/  HADD2.F32 R48, -RZ, R51.H1_H1 ;  /* 0x30000033ff307230 */ /* 0x000fe40000004100 */
[C---:B------:R-:W-:Y:S01]  /*7f40*/  FMUL R4, R30.reuse, R4 ;  /* 0x000000041e047220 */ /* 0x040fe20000400000 */
[C---:B------:R-:W-:Y:S01]  /*7f50*/  FMUL R5, R30.reuse, R5 ;  /* 0x000000051e057220 */ /* 0x040fe20000400000 */
[C---:B------:R-:W-:Y:S01]  /*7f60*/  FMUL R6, R30.reuse, R6 ;  /* 0x000000061e067220 */ /* 0x040fe20000400000 */
[C---:B------:R-:W-:Y:S01]  /*7f70*/  FMUL R7, R30.reuse, R7 ;  /* 0x000000071e077220 */ /* 0x040fe20000400000 */
[C---:B------:R-:W-:Y:S01]  /*7f80*/  FFMA R4, R35.reuse, R20, R4 ;  /* 0x0000001423047223 */ /* 0x040fe20000000004 */
        /* <DEDUP_REMOVED lines=42> */
[----:B-1----:R-:W1:Y:S02]  /*8230*/  FENCE.VIEW.ASYNC.S ;  /* 0x00000000000073c6 */ /* 0x002e640000000000 */
[----:B-1----:R-:W-:Y:S06]  /*8240*/  BAR.SYNC.DEFER_BLOCKING 0x1, 0x80 ;  /* 0x0042000000007b1d */ /* 0x002fec0000010000 */
        /* <DEDUP_REMOVED lines=14> */
[----:B-1----:R-:W-:Y:S04]  /*8330*/  DEPBAR.LE SB0, 0x1 ;  /* 0x000080400000791a */ /* 0x002fe80000000000 */
.L_x_132:
[----:B------:R-:W-:Y:S05]  /*8340*/  BSYNC.RECONVERGENT B0 ;  /* 0x0000000000007941 */ /* 0x000fea0003800200 */
.L_x_131:
[----:B------:R-:W-:Y:S01]  /*8350*/  BAR.SYNC.DEFER_BLOCKING 0x1, 0x80 ;  /* 0x0042000000007b1d */ /* 0x000fe20000010000 */
[----:B------:R-:W-:Y:S01]  /*8360*/  UIADD3 UR4, UPT, UPT, UR39, 0x1, URZ ;  /* 0x0000000127047890 */ /* 0x000fe2000fffe0ff */
[----:B------:R-:W-:Y:S03]  /*8370*/  IADD3 R0, PT, PT, R33, 0x1, RZ ;  /* 0x0000000121007810 */ /* 0x000fe60007ffe0ff */
[----:B------:R-:W-:Y:S09]  /*8380*/  UISETP.GT.U32.AND UP0, UPT, UR4, -0x3, UPT ;  /* 0xfffffffd0400788c */ /* 0x000ff2000bf04070 */
[----:B------:R-:W-:Y:S05]  /*8390*/  BRA.U UP0, `(.L_x_133) ;  /* 0x0000000100287547 */ /* 0x000fea000b800000 */
[----:B------:R-:W-:Y:S01]  /*83a0*/  ISETP.NE.AND P0, PT, R82, RZ, PT ;  /* 0x000000ff5200720c */ /* 0x000fe20003f05270 */
[----:B------:R-:W-:Y:S01]  /*83b0*/  IMAD.U32 R4, RZ, RZ, UR38 ;  /* 0x00000026ff047e24 */ /* 0x000fe2000f8e00ff */
[----:B------:R-:W-:Y:S01]  /*83c0*/  UIADD3 UR4, UPT, UPT, UR38, 0x1, URZ ;  /* 0x0000000126047890 */ /* 0x000fe2000fffe0ff */
[----:B------:R-:W-:Y:S03]  /*83d0*/  IMAD.U32 R3, RZ, RZ, UR37 ;  /* 0x00000025ff037e24 */ /* 0x000fe6000f8e00ff */
[----:B------:R-:W-:Y:S04]  /*83e0*/  UISETP.NE.AND UP0, UPT, UR4, 0x3, UPT ;  /* 0x000000030400788c */ /* 0x000fe8000bf05270 */
[----:B------:R-:W-:Y:S03]  /*83f0*/  USEL UR38, UR4, URZ, UP0 ;  /* 0x000000ff04267287 */ /* 0x000fe60008000000 */
[----:B------:R-:W-:Y:S05]  /*8400*/  @P0 LEA R4, R4, UR36, 0x3 ;  /* 0x0000002404040c11 */ /* 0x000fea000f8e18ff */
[----:B------:R-:W-:Y:S05]  /*8410*/  @P0 VIADD R4, R4, 0x48 ;  /* 0x0000004804040836 */ /* 0x000fea0000000000 */
[----:B------:R-:W-:Y:S04]  /*8420*/  @P0 PRMT R3, R3, 0x654, R4 ;  /* 0x0000065403030816 */ /* 0x000fe80000000004 */
[----:B------:R1:W-:Y:S03]  /*8430*/  @P0 SYNCS.ARRIVE.TRANS64.RED.A1T0 RZ, [R3+URZ], RZ ;  /* 0x000000ff03ff09a7 */ /* 0x0003e600081004ff */
.L_x_133:
[----:B------:R-:W-:Y:S01]  /*8440*/  ISETP.NE.AND P2, PT, R73, RZ, PT ;  /* 0x000000ff4900720c */ /* 0x000fe20003f45270 */
[----:B------:R-:W-:Y:S01]  /*8450*/  UIADD3 UR39, UPT, UPT, UR39, 0x3, URZ ;  /* 0x0000000327277890 */ /* 0x000fe2000fffe0ff */
[----:B------:R-:W-:Y:S01]  /*8460*/  ISETP.NE.AND P0, PT, R80, 0x2, PT ;  /* 0x000000025000780c */ /* 0x000fe20003f05270 */
[----:B------:R-:W-:Y:S01]  /*8470*/  IMAD.IADD R20, R29, 0x1, R58 ;  /* 0x000000011d147824 */ /* 0x000fe200078e023a */
[----:B------:R-:W-:Y:S01]  /*8480*/  ISETP.NE.AND P1, PT, R0, 0x4, PT ;  /* 0x000000040000780c */ /* 0x000fe20003f25270 */
[----:B------:R-:W-:Y:S01]  /*8490*/  IMAD.IADD R21, R31, 0x1, R60 ;  /* 0x000000011f157824 */ /* 0x000fe200078e023c */
[----:B------:R-:W-:Y:S02]  /*84a0*/  SEL R4, RZ, 0x1, P0 ;  /* 0x00000001ff047807 */ /* 0x000fe40000000000 */
[----:B-1----:R-:W-:Y:S02]  /*84b0*/  SEL R3, RZ, 0x1, P1 ;  /* 0x00000001ff037807 */ /* 0x002fe40000800000 */
[----:B------:R-:W-:Y:S02]  /*84c0*/  LOP3.LUT R69, R69, R4, RZ, 0x3c, !PT ;  /* 0x0000000445457212 */ /* 0x000fe400078e3cff */
[----:B------:R-:W-:Y:S02]  /*84d0*/  LOP3.LUT R70, R70, R3, RZ, 0x3c, !PT ;  /* 0x0000000346467212 */ /* 0x000fe400078e3cff */
[----:B------:R-:W-:Y:S02]  /*84e0*/  @P2 R2UR UR60, R68 ;  /* 0x00000000443c22ca */ /* 0x000fe400000e0000 */
[----:B------:R-:W-:Y:S02]  /*84f0*/  SEL R80, R80, RZ, P0 ;  /* 0x000000ff50507207 */ /* 0x000fe40000000000 */
[----:B------:R-:W-:Y:S01]  /*8500*/  SEL R33, R0, RZ, P1 ;  /* 0x000000ff00217207 */ /* 0x000fe20000800000 */
[----:B------:R-:W-:Y:S10]  /*8510*/  @P2 BRA `(.L_x_134) ;  /* 0xffffffd400f42947 */ /* 0x000ff4000383ffff */
[----:B------:R-:W-:-:S09]  /*8520*/  UISETP.NE.AND UP0, UPT, UR50, URZ, UPT ;  /* 0x000000ff3200728c */ /* 0x000fd2000bf05270 */
[----:B------:R-:W-:Y:S05]  /*8530*/  BRA.U !UP0, `(.L_x_135) ;  /* 0x0000000108487547 */ /* 0x000fea000b800000 */
[----:B------:R-:W1:Y:S02]  /*8540*/  LDCU.64 UR4, c[0x0][0x890] ;  /* 0x00011200ff0477ac */ /* 0x000e640008000a00 */
[----:B-1----:R-:W-:-:S04]  /*8550*/  UISETP.NE.U32.AND UP0, UPT, UR4, URZ, UPT ;  /* 0x000000ff0400728c */ /* 0x002fc8000bf05070 */
[----:B------:R-:W-:-:S09]  /*8560*/  UISETP.NE.AND.EX UP0, UPT, UR5, URZ, UPT, UP0 ;  /* 0x000000ff0500728c */ /* 0x000fd2000bf05300 */
[----:B------:R-:W-:Y:S05]  /*8570*/  BRA.U UP0, `(.L_x_136) ;  /* 0x00000001000c7547 */ /* 0x000fea000b800000 */
[----:B------:R-:W-:-:S13]  /*8580*/  FSETP.NEU.AND P0, PT, R35, RZ, PT ;  /* 0x000000ff2300720b */ /* 0x000fda0003f0d000 */
[----:B------:R-:W-:Y:S05]  /*8590*/  @!P0 EXIT ;  /* 0x000000000000894d */ /* 0x000fea0003800000 */
[----:B------:R-:W-:Y:S05]  /*85a0*/  BRA `(.L_x_135) ;  /* 0x00000000002c7947 */ /* 0x000fea0003800000 */
.L_x_136:
[----:B------:R-:W-:Y:S01]  /*85b0*/  ISETP.NE.AND P0, PT, R75, RZ, PT ;  /* 0x000000ff4b00720c */ /* 0x000fe20003f05270 */
[----:B------:R-:W-:-:S12]  /*85c0*/  BSSY.RECONVERGENT B0, `(.L_x_135) ;  /* 0x0000009000007945 */ /* 0x000fd80003800200 */
[----:B------:R-:W-:Y:S05]  /*85d0*/  @P0 BRA `(.L_x_137) ;  /* 0x0000000000140947 */ /* 0x000fea0003800000 */
[----:B------:R-:W1:Y:S02]  /*85e0*/  LDCU.64 UR4, c[0x0][0x888] ;  /* 0x00011100ff0477ac */ /* 0x000e640008000a00 */
[----:B-1----:R-:W-:-:S04]  /*85f0*/  ISETP.NE.U32.AND P0, PT, RZ, UR4, PT ;  /* 0x00000004ff007c0c */ /* 0x002fc8000bf05070 */
[----:B------:R-:W-:-:S13]  /*8600*/  ISETP.NE.AND.EX P0, PT, RZ, UR5, PT, P0 ;  /* 0x00000005ff007c0c */ /* 0x000fda000bf05300 */
[----:B------:R-:W-:Y:S05]  /*8610*/  @!P0 EXIT ;  /* 0x000000000000894d */ /* 0x000fea0003800000 */
[----:B------:R-:W-:Y:S05]  /*8620*/  BRA `(.L_x_138) ;  /* 0x0000000000087947 */ /* 0x000fea0003800000 */
.L_x_137:
[----:B------:R-:W-:-:S13]  /*8630*/  FSETP.NEU.AND P0, PT, R35, RZ, PT ;  /* 0x000000ff2300720b */ /* 0x000fda0003f0d000 */
[----:B------:R-:W-:Y:S05]  /*8640*/  @!P0 EXIT ;  /* 0x000000000000894d */ /* 0x000fea0003800000 */
.L_x_138:
[----:B------:R-:W-:Y:S05]  /*8650*/  BSYNC.RECONVERGENT B0 ;  /* 0x0000000000007941 */ /* 0x000fea0003800200 */
.L_x_135:
[----:B------:R-:W-:Y:S01]  /*8660*/  ULEA UR4, UR38, UR36, 0x3 ;  /* 0x0000002426047291 */ /* 0x000fe2000f8e18ff */
[----:B------:R-:W-:-:S04]  /*8670*/  DEPBAR.LE SB0, 0x0 ;  /* 0x000080000000791a */ /* 0x000fc80000000000 */
[----:B------:R-:W-:-:S04]  /*8680*/  UIADD3 UR4, UPT, UPT, UR4, 0x48, URZ ;  /* 0x0000004804047890 */ /* 0x000fc8000fffe0ff */
[----:B------:R-:W-:-:S09]  /*8690*/  UPRMT UR4, UR37, 0x654, UR4 ;  /* 0x0000065425047896 */ /* 0x000fd20008000004 */
[----:B------:R-:W-:Y:S01]  /*86a0*/  SYNCS.ARRIVE.TRANS64.RED.A1T0 RZ, [UR4], RZ ;  /* 0x000000ffffff79a7 */ /* 0x000fe20008100404 */
[----:B------:R-:W-:Y:S05]  /*86b0*/  EXIT ;  /* 0x000000000000794d */ /* 0x000fea0003800000 */
.L_x_24:
[----:B--2---:R2:W4:Y:S02]  /*86c0*/  SYNCS.PHASECHK.TRANS64.TRYWAIT P0, [R3+URZ+0xe0], R2 ;  /* 0x0000e002030075a7 */ /* 0x00452400080011ff */
[----:B----4-:R-:W-:Y:S05]  /*86d0*/  @!P0 NANOSLEEP.SYNCS 0x989680 ;  /* 0x009896800000895d */ /* 0x010fea0003900000 */
[----:B------:R-:W4:Y:S02]  /*86e0*/  @!P0 SYNCS.PHASECHK.TRANS64 P0, [R3+URZ+0xe0], R2 ;  /* 0x0000e002030085a7 */ /* 0x000f2400080010ff */
[----:B----4-:R-:W-:Y:S05]  /*86f0*/  @!P0 BRA `(.L_x_24) ;  /* 0xfffffffc00f08947 */ /* 0x010fea000383ffff */
[----:B------:R-:W-:Y:S05]  /*8700*/  BRA `(.L_x_139) ;  /* 0xffffff90003c7947 */ /* 0x000fea000383ffff */
.L_x_27:
[----:B-1----:R-:W-:Y:S07]  /*8710*/  MOV R2, UR57 ;  /* 0x0000003900027c02 */ /* 0x002fee0008000f00 */
.L_x_140:
[----:B-1----:R1:W2:Y:S02]  /*8720*/  SYNCS.PHASECHK.TRANS64.TRYWAIT P0, [R2+URZ+0x18], R5 ;  /* 0x00001805020075a7 */ /* 0x0022a400080011ff */
[----:B--2---:R-:W-:Y:S05]  /*8730*/  @!P0 NANOSLEEP.SYNCS 0x989680 ;  /* 0x009896800000895d */ /* 0x004fea0003900000 */
[----:B------:R-:W2:Y:S02]  /*8740*/  @!P0 SYNCS.PHASECHK.TRANS64 P0, [R2+URZ+0x18], R5 ;  /* 0x00001805020085a7 */ /* 0x000ea400080010ff */
[----:B--2---:R-:W-:Y:S05]  /*8750*/  @!P0 BRA `(.L_x_140) ;  /* 0xfffffffc00f08947 */ /* 0x004fea000383ffff */
[----:B------:R-:W-:Y:S05]  /*8760*/  BRA `(.L_x_26) ;  /* 0xffffff9000a47947 */ /* 0x000fea000383ffff */
.L_x_34:
[----:B-1----:R-:W-:Y:S07]  /*8770*/  MOV R2, UR57 ;  /* 0x0000003900027c02 */ /* 0x002fee0008000f00 */
.L_x_141:
[----:B-1----:R1:W2:Y:S02]  /*8780*/  SYNCS.PHASECHK.TRANS64.TRYWAIT P0, [R2+URZ+0x18], R5 ;  /* 0x00001805020075a7 */ /* 0x0022a400080011ff */
[----:B--2---:R-:W-:Y:S05]  /*8790*/  @!P0 NANOSLEEP.SYNCS 0x989680 ;  /* 0x009896800000895d */ /* 0x004fea0003900000 */
[----:B------:R-:W2:Y:S02]  /*87a0*/  @!P0 SYNCS.PHASECHK.TRANS64 P0, [R2+URZ+0x18], R5 ;  /* 0x00001805020085a7 */ /* 0x000ea400080010ff */
[----:B--2---:R-:W-:Y:S05]  /*87b0*/  @!P0 BRA `(.L_x_141) ;  /* 0xfffffffc00f08947 */ /* 0x004fea000383ffff */
[----:B------:R-:W-:Y:S05]  /*87c0*/  BRA `(.L_x_33) ;  /* 0xffffff9400e47947 */ /* 0x000fea000383ffff */
.L_x_39:
[----:B-1----:R1:W2:Y:S02]  /*87d0*/  SYNCS.PHASECHK.TRANS64.TRYWAIT P0, [R2+URZ+0x70], R3 ;  /* 0x00007003020075a7 */ /* 0x0022a400080011ff */
[----:B--2---:R-:W-:Y:S05]  /*87e0*/  @!P0 NANOSLEEP.SYNCS 0x989680 ;  /* 0x009896800000895d */ /* 0x004fea0003900000 */
[----:B------:R-:W2:Y:S02]  /*87f0*/  @!P0 SYNCS.PHASECHK.TRANS64 P0, [R2+URZ+0x70], R3 ;  /* 0x00007003020085a7 */ /* 0x000ea400080010ff */
[----:B--2---:R-:W-:Y:S05]  /*8800*/  @!P0 BRA `(.L_x_39) ;  /* 0xfffffffc00f08947 */ /* 0x004fea000383ffff */
[----:B------:R-:W-:Y:S05]  /*8810*/  BRA `(.L_x_142) ;  /* 0xffffff9c00047947 */ /* 0x000fea000383ffff */
.L_x_43:
[----:B---3--:R-:W-:-:S07]  /*8820*/  MOV R0, UR4 ;  /* 0x0000000400007c02 */ /* 0x008fce0008000f00 */
.L_x_143:
[----:B-1----:R1:W2:Y:S02]  /*8830*/  SYNCS.PHASECHK.TRANS64.TRYWAIT P0, [R0+URZ], R3 ;  /* 0x00000003000075a7 */ /* 0x0022a400080011ff */
[----:B--2---:R-:W-:Y:S05]  /*8840*/  @!P0 NANOSLEEP.SYNCS 0x989680 ;  /* 0x009896800000895d */ /* 0x004fea0003900000 */
[----:B------:R-:W2:Y:S02]  /*8850*/  @!P0 SYNCS.PHASECHK.TRANS64 P0, [R0+URZ], R3 ;  /* 0x00000003000085a7 */ /* 0x000ea400080010ff */
[----:B--2---:R-:W-:Y:S05]  /*8860*/  @!P0 BRA `(.L_x_143) ;  /* 0xfffffffc00f08947 */ /* 0x004fea000383ffff */
[----:B------:R-:W-:Y:S05]  /*8870*/  BRA `(.L_x_144) ;  /* 0xffffffa000747947 */ /* 0x000fea000383ffff */
.L_x_44:
[----:B---3--:R-:W-:-:S07]  /*8880*/  MOV R0, UR5 ;  /* 0x0000000500007c02 */ /* 0x008fce0008000f00 */
.L_x_145:
[----:B-1----:R1:W2:Y:S02]  /*8890*/  SYNCS.PHASECHK.TRANS64.TRYWAIT P0, [R0+URZ], R3 ;  /* 0x00000003000075a7 */ /* 0x0022a400080011ff */
[----:B--2---:R-:W-:Y:S05]  /*88a0*/  @!P0 NANOSLEEP.SYNCS 0x989680 ;  /* 0x009896800000895d */ /* 0x004fea0003900000 */
[----:B------:R-:W2:Y:S02]  /*88b0*/  @!P0 SYNCS.PHASECHK.TRANS64 P0, [R0+URZ], R3 ;  /* 0x00000003000085a7 */ /* 0x000ea400080010ff */
[----:B--2---:R-:W-:Y:S05]  /*88c0*/  @!P0 BRA `(.L_x_145) ;  /* 0xfffffffc00f08947 */ /* 0x004fea000383ffff */
[----:B------:R-:W-:Y:S05]  /*88d0*/  BRA `(.L_x_146) ;  /* 0xffffffa000807947 */ /* 0x000fea000383ffff */
.L_x_47:
[----:B-1----:R1:W2:Y:S02]  /*88e0*/  SYNCS.PHASECHK.TRANS64.TRYWAIT P0, [R0+URZ+0xd0], R5 ;  /* 0x0000d005000075a7 */ /* 0x0022a400080011ff */
[----:B--2---:R-:W-:Y:S05]  /*88f0*/  @!P0 NANOSLEEP.SYNCS 0x989680 ;  /* 0x009896800000895d */ /* 0x004fea0003900000 */
[----:B------:R-:W2:Y:S02]  /*8900*/  @!P0 SYNCS.PHASECHK.TRANS64 P0, [R0+URZ+0xd0], R5 ;  /* 0x0000d005000085a7 */ /* 0x000ea400080010ff */
[----:B--2---:R-:W-:Y:S05]  /*8910*/  @!P0 BRA `(.L_x_47) ;  /* 0xfffffffc00f08947 */ /* 0x004fea000383ffff */
[----:B------:R-:W-:Y:S05]  /*8920*/  BRA `(.L_x_147) ;  /* 0xffffffa000e07947 */ /* 0x000fea000383ffff */
.L_x_48:
[----:B------:R-:W-:-:S07]  /*8930*/  MOV R0, UR4 ;  /* 0x0000000400007c02 */ /* 0x000fce0008000f00 */
.L_x_148:
[----:B-1----:R1:W2:Y:S02]  /*8940*/  SYNCS.PHASECHK.TRANS64.TRYWAIT P0, [R0+URZ+0x80], R7 ;  /* 0x00008007000075a7 */ /* 0x0022a400080011ff */
[----:B--2---:R-:W-:Y:S05]  /*8950*/  @!P0 NANOSLEEP.SYNCS 0x989680 ;  /* 0x009896800000895d */ /* 0x004fea0003900000 */
[----:B------:R-:W2:Y:S02]  /*8960*/  @!P0 SYNCS.PHASECHK.TRANS64 P0, [R0+URZ+0x80], R7 ;  /* 0x00008007000085a7 */ /* 0x000ea400080010ff */
[----:B--2---:R-:W-:Y:S05]  /*8970*/  @!P0 BRA `(.L_x_148) ;  /* 0xfffffffc00f08947 */ /* 0x004fea000383ffff */
[----:B------:R-:W-:Y:S05]  /*8980*/  BRA `(.L_x_149) ;  /* 0xffffffa000f07947 */ /* 0x000fea000383ffff */
.L_x_49:
[----:B-1----:R1:W2:Y:S02]  /*8990*/  SYNCS.PHASECHK.TRANS64.TRYWAIT P1, [R0+URZ+0x70], R5 ;  /* 0x00007005000075a7 */ /* 0x0022a400080211ff */
[----:B--2---:R-:W-:Y:S05]  /*89a0*/  @!P1 NANOSLEEP.SYNCS 0x989680 ;  /* 0x009896800000995d */ /* 0x004fea0003900000 */
[----:B------:R-:W2:Y:S02]  /*89b0*/  @!P1 SYNCS.PHASECHK.TRANS64 P1, [R0+URZ+0x70], R5 ;  /* 0x00007005000095a7 */ /* 0x000ea400080210ff */
[----:B--2---:R-:W-:Y:S05]  /*89c0*/  @!P1 BRA `(.L_x_49) ;  /* 0xfffffffc00f09947 */ /* 0x004fea000383ffff */
[----:B------:R-:W-:Y:S05]  /*89d0*/  BRA `(.L_x_150) ;  /* 0xffffffa400207947 */ /* 0x000fea000383ffff */
.L_x_52:
[----:B------:R-:W-:-:S07]  /*89e0*/  MOV R0, UR4 ;  /* 0x0000000400007c02 */ /* 0x000fce0008000f00 */
.L_x_151:
[----:B-1----:R1:W2:Y:S02]  /*89f0*/  SYNCS.PHASECHK.TRANS64.TRYWAIT P0, [R0+URZ+0x80], R3 ;  /* 0x00008003000075a7 */ /* 0x0022a400080011ff */
[----:B--2---:R-:W-:Y:S05]  /*8a00*/  @!P0 NANOSLEEP.SYNCS 0x989680 ;  /* 0x009896800000895d */ /* 0x004fea0003900000 */
[----:B------:R-:W2:Y:S02]  /*8a10*/  @!P0 SYNCS.PHASECHK.TRANS64 P0, [R0+URZ+0x80], R3 ;  /* 0x00008003000085a7 */ /* 0x000ea400080010ff */
[----:B--2---:R-:W-:Y:S05]  /*8a20*/  @!P0 BRA `(.L_x_151) ;  /* 0xfffffffc00f08947 */ /* 0x004fea000383ffff */
[----:B------:R-:W-:Y:S05]  /*8a30*/  BRA `(.L_x_51) ;  /* 0xffffffa400747947 */ /* 0x000fea000383ffff */
.L_x_61:
[----:B-1----:R-:W-:-:S04]  /*8a40*/  MOV R4, UR5 ;  /* 0x0000000500047c02 */ /* 0x002fc80008000f00 */
[----:B------:R1:W2:Y:S03]  /*8a50*/  SYNCS.PHASECHK.TRANS64.TRYWAIT P0, [R4+URZ+0x8], R5 ;  /* 0x00000805040075a7 */ /* 0x0002a600080011ff */
[----:B--2---:R-:W-:Y:S05]  /*8a60*/  @!P0 NANOSLEEP.SYNCS 0x989680 ;  /* 0x009896800000895d */ /* 0x004fea0003900000 */
[----:B------:R-:W2:Y:S02]  /*8a70*/  @!P0 SYNCS.PHASECHK.TRANS64 P0, [R4+URZ+0x8], R5 ;  /* 0x00000805040085a7 */ /* 0x000ea400080010ff */
[----:B--2---:R-:W-:Y:S05]  /*8a80*/  @!P0 BRA `(.L_x_61) ;  /* 0xfffffffc00ec8947 */ /* 0x004fea000383ffff */
[----:B------:R-:W-:Y:S05]  /*8a90*/  BRA `(.L_x_60) ;  /* 0xffffffa800307947 */ /* 0x000fea000383ffff */
.L_x_63:
[----:B------:R-:W-:Y:S01]  /*8aa0*/  BSSY B0, `(.L_x_152) ;  /* 0x0000006000007945 */ /* 0x000fe20003800000 */
[----:B------:R-:W-:-:S07]  /*8ab0*/  MOV R15, 0xffffffff ;  /* 0xffffffff000f7802 */ /* 0x000fce0000000f00 */
[----:B-1---5:R-:W-:Y:S05]  /*8ac0*/  WARPSYNC.COLLECTIVE R15, `(.L_x_153) ;  /* 0x000000000f0c7348 */ /* 0x022fea0003c00000 */
[----:B------:R-:W-:Y:S02]  /*8ad0*/  ELECT P6, UR79, PT ;  /* 0x00000000004f782f */ /* 0x000fe400038c0000 */
[----:B------:R-:W-:Y:S01]  /*8ae0*/  MOV R14, UR79 ;  /* 0x0000004f000e7c02 */ /* 0x000fe20008000f00 */
[----:B-1---5:R-:W-:Y:S10]  /*8af0*/  ENDCOLLECTIVE ;  /* 0x000000000000791b */ /* 0x022ff40003800000 */
.L_x_153:
[----:B------:R-:W-:Y:S05]  /*8b00*/  BSYNC B0 ;  /* 0x0000000000007941 */ /* 0x000fea0003800000 */
.L_x_152:
[----:B------:R-:W-:Y:S05]  /*8b10*/  BRA `(.L_x_154) ;  /* 0xffffffa800647947 */ /* 0x000fea000383ffff */
.L_x_65:
[----:B-1----:R-:W-:-:S04]  /*8b20*/  MOV R2, UR5 ;  /* 0x0000000500027c02 */ /* 0x002fc80008000f00 */
[----:B------:R1:W2:Y:S03]  /*8b30*/  SYNCS.PHASECHK.TRANS64.TRYWAIT P0, [R2+URZ+0x8], R3 ;  /* 0x00000803020075a7 */ /* 0x0002a600080011ff */
[----:B--2---:R-:W-:Y:S05]  /*8b40*/  @!P0 NANOSLEEP.SYNCS 0x989680 ;  /* 0x009896800000895d */ /* 0x004fea0003900000 */
[----:B------:R-:W2:Y:S02]  /*8b50*/  @!P0 SYNCS.PHASECHK.TRANS64 P0, [R2+URZ+0x8], R3 ;  /* 0x00000803020085a7 */ /* 0x000ea400080010ff */
[----:B--2---:R-:W-:Y:S05]  /*8b60*/  @!P0 BRA `(.L_x_65) ;  /* 0xfffffffc00ec8947 */ /* 0x004fea000383ffff */
[----:B------:R-:W-:Y:S05]  /*8b70*/  BRA `(.L_x_64) ;  /* 0xffffffa800687947 */ /* 0x000fea000383ffff */
.L_x_66:
[----:B-1----:R1:W2:Y:S02]  /*8b80*/  SYNCS.PHASECHK.TRANS64.TRYWAIT P0, [R0+URZ+0x70], R5 ;  /* 0x00007005000075a7 */ /* 0x0022a400080011ff */
[----:B--2---:R-:W-:Y:S05]  /*8b90*/  @!P0 NANOSLEEP.SYNCS 0x989680 ;  /* 0x009896800000895d */ /* 0x004fea0003900000 */
[----:B------:R-:W2:Y:S02]  /*8ba0*/  @!P0 SYNCS.PHASECHK.TRANS64 P0, [R0+URZ+0x70], R5 ;  /* 0x00007005000085a7 */ /* 0x000ea400080010ff */
[----:B--2---:R-:W-:Y:S05]  /*8bb0*/  @!P0 BRA `(.L_x_66) ;  /* 0xfffffffc00f08947 */ /* 0x004fea000383ffff */
[----:B------:R-:W-:Y:S05]  /*8bc0*/  BRA `(.L_x_155) ;  /* 0xffffffac00847947 */ /* 0x000fea000383ffff */
.L_x_68:
[----:B------:R-:W-:-:S13]  /*8bd0*/  R2UR UR6, R4 ;  /* 0x00000000040672ca */ /* 0x000fda00000e0000 */
[----:B------:R-:W-:-:S07]  /*8be0*/  MOV R0, UR6 ;  /* 0x0000000600007c02 */ /* 0x000fce0008000f00 */
.L_x_156:
[----:B-1----:R1:W2:Y:S02]  /*8bf0*/  SYNCS.PHASECHK.TRANS64.TRYWAIT P0, [R0+URZ+0xb0], R5 ;  /* 0x0000b005000075a7 */ /* 0x0022a400080011ff */
[----:B--2---:R-:W-:Y:S05]  /*8c00*/  @!P0 NANOSLEEP.SYNCS 0x989680 ;  /* 0x009896800000895d */ /* 0x004fea0003900000 */
[----:B------:R-:W2:Y:S02]  /*8c10*/  @!P0 SYNCS.PHASECHK.TRANS64 P0, [R0+URZ+0xb0], R5 ;  /* 0x0000b005000085a7 */ /* 0x000ea400080010ff */
[----:B--2---:R-:W-:Y:S05]  /*8c20*/  @!P0 BRA `(.L_x_156) ;  /* 0xfffffffc00f08947 */ /* 0x004fea000383ffff */
[----:B------:R-:W-:Y:S05]  /*8c30*/  BRA `(.L_x_157) ;  /* 0xffffffac00d87947 */ /* 0x000fea000383ffff */
.L_x_71:
[----:B------:R-:W-:Y:S07]  /*8c40*/  MOV R0, UR7 ;  /* 0x0000000700007c02 */ /* 0x000fee0008000f00 */
.L_x_158:
[----:B-1----:R1:W2:Y:S02]  /*8c50*/  SYNCS.PHASECHK.TRANS64.TRYWAIT P0, [R0+URZ], R5 ;  /* 0x00000005000075a7 */ /* 0x0022a400080011ff */
[----:B--2---:R-:W-:Y:S05]  /*8c60*/  @!P0 NANOSLEEP.SYNCS 0x989680 ;  /* 0x009896800000895d */ /* 0x004fea0003900000 */
[----:B------:R-:W2:Y:S02]  /*8c70*/  @!P0 SYNCS.PHASECHK.TRANS64 P0, [R0+URZ], R5 ;  /* 0x00000005000085a7 */ /* 0x000ea400080010ff */
[----:B--2---:R-:W-:Y:S05]  /*8c80*/  @!P0 BRA `(.L_x_158) ;  /* 0xfffffffc00f08947 */ /* 0x004fea000383ffff */
[----:B------:R-:W-:Y:S05]  /*8c90*/  BRA `(.L_x_70) ;  /* 0xffffffac00ec7947 */ /* 0x000fea000383ffff */
.L_x_75:
[----:B-1----:R-:W-:-:S07]  /*8ca0*/  MOV R0, UR4 ;  /* 0x0000000400007c02 */ /* 0x002fce0008000f00 */
.L_x_159:
[----:B-1----:R1:W2:Y:S02]  /*8cb0*/  SYNCS.PHASECHK.TRANS64.TRYWAIT P0, [R0+URZ], R3 ;  /* 0x00000003000075a7 */ /* 0x0022a400080011ff */
[----:B--2---:R-:W-:Y:S05]  /*8cc0*/  @!P0 NANOSLEEP.SYNCS 0x989680 ;  /* 0x009896800000895d */ /* 0x004fea0003900000 */
[----:B------:R-:W2:Y:S02]  /*8cd0*/  @!P0 SYNCS.PHASECHK.TRANS64 P0, [R0+URZ], R3 ;  /* 0x00000003000085a7 */ /* 0x000ea400080010ff */
[----:B--2---:R-:W-:Y:S05]  /*8ce0*/  @!P0 BRA `(.L_x_159) ;  /* 0xfffffffc00f08947 */ /* 0x004fea000383ffff */
[----:B------:R-:W-:Y:S05]  /*8cf0*/  BRA `(.L_x_160) ;  /* 0xffffffb400f47947 */ /* 0x000fea000383ffff */
.L_x_76:
[----:B------:R-:W-:-:S07]  /*8d00*/  MOV R0, UR5 ;  /* 0x0000000500007c02 */ /* 0x000fce0008000f00 */
.L_x_161:
[----:B-1----:R1:W2:Y:S02]  /*8d10*/  SYNCS.PHASECHK.TRANS64.TRYWAIT P0, [R0+URZ], R3 ;  /* 0x00000003000075a7 */ /* 0x0022a400080011ff */
[----:B--2---:R-:W-:Y:S05]  /*8d20*/  @!P0 NANOSLEEP.SYNCS 0x989680 ;  /* 0x009896800000895d */ /* 0x004fea0003900000 */
[----:B------:R-:W2:Y:S02]  /*8d30*/  @!P0 SYNCS.PHASECHK.TRANS64 P0, [R0+URZ], R3 ;  /* 0x00000003000085a7 */ /* 0x000ea400080010ff */
[----:B--2---:R-:W-:Y:S05]  /*8d40*/  @!P0 BRA `(.L_x_161) ;  /* 0xfffffffc00f08947 */ /* 0x004fea000383ffff */
[----:B------:R-:W-:Y:S05]  /*8d50*/  BRA `(.L_x_162) ;  /* 0xffffffb800047947 */ /* 0x000fea000383ffff */
.L_x_77:
[----:B------:R-:W-:-:S07]  /*8d60*/  MOV R0, UR5 ;  /* 0x0000000500007c02 */ /* 0x000fce0008000f00 */
.L_x_163:
[----:B-1----:R1:W2:Y:S02]  /*8d70*/  SYNCS.PHASECHK.TRANS64.TRYWAIT P0, [R0+URZ], R3 ;  /* 0x00000003000075a7 */ /* 0x0022a400080011ff */
[----:B--2---:R-:W-:Y:S05]  /*8d80*/  @!P0 NANOSLEEP.SYNCS 0x989680 ;  /* 0x009896800000895d */ /* 0x004fea0003900000 */
[----:B------:R-:W2:Y:S02]  /*8d90*/  @!P0 SYNCS.PHASECHK.TRANS64 P0, [R0+URZ], R3 ;  /* 0x00000003000085a7 */ /* 0x000ea400080010ff */
[----:B--2---:R-:W-:Y:S05]  /*8da0*/  @!P0 BRA `(.L_x_163) ;  /* 0xfffffffc00f08947 */ /* 0x004fea000383ffff */
[----:B------:R-:W-:Y:S05]  /*8db0*/  BRA `(.L_x_164) ;  /* 0xffffffb800107947 */ /* 0x000fea000383ffff */
.L_x_80:
[----:B------:R-:W-:-:S07]  /*8dc0*/  MOV R0, UR61 ;  /* 0x0000003d00007c02 */ /* 0x000fce0008000f00 */
.L_x_165:
[----:B-1----:R1:W2:Y:S02]  /*8dd0*/  SYNCS.PHASECHK.TRANS64.TRYWAIT P1, [R0+URZ+0xf0], R3 ;  /* 0x0000f003000075a7 */ /* 0x0022a400080211ff */
[----:B--2---:R-:W-:Y:S05]  /*8de0*/  @!P1 NANOSLEEP.SYNCS 0x989680 ;  /* 0x009896800000995d */ /* 0x004fea0003900000 */
[----:B------:R-:W2:Y:S02]  /*8df0*/  @!P1 SYNCS.PHASECHK.TRANS64 P1, [R0+URZ+0xf0], R3 ;  /* 0x0000f003000095a7 */ /* 0x000ea400080210ff */
[----:B--2---:R-:W-:Y:S05]  /*8e00*/  @!P1 BRA `(.L_x_165) ;  /* 0xfffffffc00f09947 */ /* 0x004fea000383ffff */
[----:B------:R-:W-:Y:S05]  /*8e10*/  BRA `(.L_x_166) ;  /* 0xffffffb800607947 */ /* 0x000fea000383ffff */
.L_x_85:
[----:B----4-:R4:W1:Y:S02]  /*8e20*/  SYNCS.PHASECHK.TRANS64.TRYWAIT P0, [R0+URZ+0x70], R3 ;  /* 0x00007003000075a7 */ /* 0x01086400080011ff */
[----:B-1----:R-:W-:Y:S05]  /*8e30*/  @!P0 NANOSLEEP.SYNCS 0x989680 ;  /* 0x009896800000895d */ /* 0x002fea0003900000 */
[----:B------:R-:W1:Y:S02]  /*8e40*/  @!P0 SYNCS.PHASECHK.TRANS64 P0, [R0+URZ+0x70], R3 ;  /* 0x00007003000085a7 */ /* 0x000e6400080010ff */
[----:B-1----:R-:W-:Y:S05]  /*8e50*/  @!P0 BRA `(.L_x_85) ;  /* 0xfffffffc00f08947 */ /* 0x002fea000383ffff */
[----:B------:R-:W-:Y:S05]  /*8e60*/  BRA `(.L_x_167) ;  /* 0xffffffbc00787947 */ /* 0x000fea000383ffff */
.L_x_88:
[----:B------:R-:W-:Y:S07]  /*8e70*/  MOV R0, UR4 ;  /* 0x0000000400007c02 */ /* 0x000fee0008000f00 */
.L_x_168:
[----:B-1----:R1:W4:Y:S02]  /*8e80*/  SYNCS.PHASECHK.TRANS64.TRYWAIT P0, [R0+URZ+0x68], R3 ;  /* 0x00006803000075a7 */ /* 0x00232400080011ff */
[----:B----4-:R-:W-:Y:S05]  /*8e90*/  @!P0 NANOSLEEP.SYNCS 0x989680 ;  /* 0x009896800000895d */ /* 0x010fea0003900000 */
[----:B------:R-:W4:Y:S02]  /*8ea0*/  @!P0 SYNCS.PHASECHK.TRANS64 P0, [R0+URZ+0x68], R3 ;  /* 0x00006803000085a7 */ /* 0x000f2400080010ff */
[----:B----4-:R-:W-:Y:S05]  /*8eb0*/  @!P0 BRA `(.L_x_168) ;  /* 0xfffffffc00f08947 */ /* 0x010fea000383ffff */
[----:B------:R-:W-:Y:S05]  /*8ec0*/  BRA `(.L_x_87) ;  /* 0xffffffc000587947 */ /* 0x000fea000383ffff */
.L_x_91:
[----:B------:R-:W-:Y:S07]  /*8ed0*/  MOV R3, UR4 ;  /* 0x0000000400037c02 */ /* 0x000fee0008000f00 */
.L_x_169:
[----:B-1----:R1:W2:Y:S02]  /*8ee0*/  SYNCS.PHASECHK.TRANS64.TRYWAIT P0, [R3+URZ+0x48], R12 ;  /* 0x0000480c030075a7 */ /* 0x0022a400080011ff */
[----:B--2---:R-:W-:Y:S05]  /*8ef0*/  @!P0 NANOSLEEP.SYNCS 0x989680 ;  /* 0x009896800000895d */ /* 0x004fea0003900000 */
[----:B------:R-:W2:Y:S02]  /*8f00*/  @!P0 SYNCS.PHASECHK.TRANS64 P0, [R3+URZ+0x48], R12 ;  /* 0x0000480c030085a7 */ /* 0x000ea400080010ff */
[----:B--2---:R-:W-:Y:S05]  /*8f10*/  @!P0 BRA `(.L_x_169) ;  /* 0xfffffffc00f08947 */ /* 0x004fea000383ffff */
[----:B------:R-:W-:Y:S05]  /*8f20*/  BRA `(.L_x_170) ;  /* 0xffffffc000d07947 */ /* 0x000fea000383ffff */
.L_x_92:
[----:B-1----:R-:W-:Y:S07]  /*8f30*/  MOV R3, UR4 ;  /* 0x0000000400037c02 */ /* 0x002fee0008000f00 */
.L_x_171:
[----:B-1----:R1:W2:Y:S02]  /*8f40*/  SYNCS.PHASECHK.TRANS64.TRYWAIT P0, [R3+URZ+0x50], R12 ;  /* 0x0000500c030075a7 */ /* 0x0022a400080011ff */
[----:B--2---:R-:W-:Y:S05]  /*8f50*/  @!P0 NANOSLEEP.SYNCS 0x989680 ;  /* 0x009896800000895d */ /* 0x004fea0003900000 */
[----:B------:R-:W2:Y:S02]  /*8f60*/  @!P0 SYNCS.PHASECHK.TRANS64 P0, [R3+URZ+0x50], R12 ;  /* 0x0000500c030085a7 */ /* 0x000ea400080010ff */
[----:B--2---:R-:W-:Y:S05]  /*8f70*/  @!P0 BRA `(.L_x_171) ;  /* 0xfffffffc00f08947 */ /* 0x004fea000383ffff */
[----:B------:R-:W-:Y:S05]  /*8f80*/  BRA `(.L_x_172) ;  /* 0xffffffc400287947 */ /* 0x000fea000383ffff */
.L_x_93:
[----:B------:R-:W-:Y:S07]  /*8f90*/  MOV R3, UR4 ;  /* 0x0000000400037c02 */ /* 0x000fee0008000f00 */
.L_x_173:
[----:B-1----:R1:W2:Y:S02]  /*8fa0*/  SYNCS.PHASECHK.TRANS64.TRYWAIT P0, [R3+URZ+0x58], R12 ;  /* 0x0000580c030075a7 */ /* 0x0022a400080011ff */
[----:B--2---:R-:W-:Y:S05]  /*8fb0*/  @!P0 NANOSLEEP.SYNCS 0x989680 ;  /* 0x009896800000895d */ /* 0x004fea0003900000 */
[----:B------:R-:W2:Y:S02]  /*8fc0*/  @!P0 SYNCS.PHASECHK.TRANS64 P0, [R3+URZ+0x58], R12 ;  /* 0x0000580c030085a7 */ /* 0x000ea400080010ff */
[----:B--2---:R-:W-:Y:S05]  /*8fd0*/  @!P0 BRA `(.L_x_173) ;  /* 0xfffffffc00f08947 */ /* 0x004fea000383ffff */
[----:B------:R-:W-:Y:S05]  /*8fe0*/  BRA `(.L_x_174) ;  /* 0xffffffc400c87947 */ /* 0x000fea000383ffff */
.L_x_95:
[----:B------:R-:W-:-:S07]  /*8ff0*/  MOV R0, UR4 ;  /* 0x0000000400007c02 */ /* 0x000fce0008000f00 */
.L_x_175:
[----:B-1----:R1:W2:Y:S02]  /*9000*/  SYNCS.PHASECHK.TRANS64.TRYWAIT P0, [R0+URZ+0x48], R3 ;  /* 0x00004803000075a7 */ /* 0x0022a400080011ff */
[----:B--2---:R-:W-:Y:S05]  /*9010*/  @!P0 NANOSLEEP.SYNCS 0x989680 ;  /* 0x009896800000895d */ /* 0x004fea0003900000 */
[----:B------:R-:W2:Y:S02]  /*9020*/  @!P0 SYNCS.PHASECHK.TRANS64 P0, [R0+URZ+0x48], R3 ;  /* 0x00004803000085a7 */ /* 0x000ea400080010ff */
[----:B--2---:R-:W-:Y:S05]  /*9030*/  @!P0 BRA `(.L_x_175) ;  /* 0xfffffffc00f08947 */ /* 0x004fea000383ffff */
[----:B------:R-:W-:Y:S05]  /*9040*/  BRA `(.L_x_176) ;  /* 0xffffffc800507947 */ /* 0x000fea000383ffff */
.L_x_96:
[----:B-1----:R-:W-:-:S07]  /*9050*/  MOV R0, UR4 ;  /* 0x0000000400007c02 */ /* 0x002fce0008000f00 */
.L_x_177:
[----:B-1----:R1:W2:Y:S02]  /*9060*/  SYNCS.PHASECHK.TRANS64.TRYWAIT P0, [R0+URZ+0x50], R3 ;  /* 0x00005003000075a7 */ /* 0x0022a400080011ff */
[----:B--2---:R-:W-:Y:S05]  /*9070*/  @!P0 NANOSLEEP.SYNCS 0x989680 ;  /* 0x009896800000895d */ /* 0x004fea0003900000 */
[----:B------:R-:W2:Y:S02]  /*9080*/  @!P0 SYNCS.PHASECHK.TRANS64 P0, [R0+URZ+0x50], R3 ;  /* 0x00005003000085a7 */ /* 0x000ea400080010ff */
[----:B--2---:R-:W-:Y:S05]  /*9090*/  @!P0 BRA `(.L_x_177) ;  /* 0xfffffffc00f08947 */ /* 0x004fea000383ffff */
[----:B------:R-:W-:Y:S05]  /*90a0*/  BRA `(.L_x_178) ;  /* 0xffffffc800407947 */ /* 0x000fea000383ffff */
.L_x_98:
[----:B--2---:R2:W3:Y:S02]  /*90b0*/  SYNCS.PHASECHK.TRANS64.TRYWAIT P0, [R0+URZ+0x70], R3 ;  /* 0x00007003000075a7 */ /* 0x0044e400080011ff */
[----:B---3--:R-:W-:Y:S05]  /*90c0*/  @!P0 NANOSLEEP.SYNCS 0x989680 ;  /* 0x009896800000895d */ /* 0x008fea0003900000 */
[----:B------:R-:W3:Y:S02]  /*90d0*/  @!P0 SYNCS.PHASECHK.TRANS64 P0, [R0+URZ+0x70], R3 ;  /* 0x00007003000085a7 */ /* 0x000ee400080010ff */
[----:B---3--:R-:W-:Y:S05]  /*90e0*/  @!P0 BRA `(.L_x_98) ;  /* 0xfffffffc00f08947 */ /* 0x008fea000383ffff */
[----:B------:R-:W-:Y:S05]  /*90f0*/  BRA `(.L_x_179) ;  /* 0xffffffcc00107947 */ /* 0x000fea000383ffff */
.L_x_109:
[----:B-1----:R-:W-:Y:S04]  /*9100*/  MOV R0, UR36 ;  /* 0x0000002400007c02 */ /* 0x002fe80008000f00 */
[----:B------:R1:W3:Y:S03]  /*9110*/  SYNCS.PHASECHK.TRANS64.TRYWAIT P1, [R0+URZ+0x30], R5 ;  /* 0x00003005000075a7 */ /* 0x0002e600080211ff */
[----:B---3--:R-:W-:Y:S05]  /*9120*/  @!P1 NANOSLEEP.SYNCS 0x989680 ;  /* 0x009896800000995d */ /* 0x008fea0003900000 */
[----:B------:R-:W3:Y:S02]  /*9130*/  @!P1 SYNCS.PHASECHK.TRANS64 P1, [R0+URZ+0x30], R5 ;  /* 0x00003005000095a7 */ /* 0x000ee400080210ff */
[----:B---3--:R-:W-:Y:S05]  /*9140*/  @!P1 BRA `(.L_x_109) ;  /* 0xfffffffc00ec9947 */ /* 0x008fea000383ffff */
[----:B------:R-:W-:Y:S05]  /*9150*/  BRA `(.L_x_108) ;  /* 0xffffffd800187947 */ /* 0x000fea000383ffff */
.L_x_111:
[----:B-1----:R1:W4:Y:S02]  /*9160*/  SYNCS.PHASECHK.TRANS64.TRYWAIT P0, [R74+URZ+0x90], R3 ;  /* 0x000090034a0075a7 */ /* 0x00232400080011ff */
[----:B----4-:R-:W-:Y:S05]  /*9170*/  @!P0 NANOSLEEP.SYNCS 0x989680 ;  /* 0x009896800000895d */ /* 0x010fea0003900000 */
[----:B------:R-:W4:Y:S02]  /*9180*/  @!P0 SYNCS.PHASECHK.TRANS64 P0, [R74+URZ+0x90], R3 ;  /* 0x000090034a0085a7 */ /* 0x000f2400080010ff */
[----:B----4-:R-:W-:Y:S05]  /*9190*/  @!P0 BRA `(.L_x_111) ;  /* 0xfffffffc00f08947 */ /* 0x010fea000383ffff */
[----:B------:R-:W-:Y:S05]  /*91a0*/  BRA `(.L_x_110) ;  /* 0xffffffd800387947 */ /* 0x000fea000383ffff */
.L_x_120:
[----:B--2---:R2:W3:Y:S02]  /*91b0*/  SYNCS.PHASECHK.TRANS64.TRYWAIT P0, [R3+URZ+0x30], R0 ;  /* 0x00003000030075a7 */ /* 0x0044e400080011ff */
[----:B---3--:R-:W-:Y:S05]  /*91c0*/  @!P0 NANOSLEEP.SYNCS 0x989680 ;  /* 0x009896800000895d */ /* 0x008fea0003900000 */
[----:B------:R-:W3:Y:S02]  /*91d0*/  @!P0 SYNCS.PHASECHK.TRANS64 P0, [R3+URZ+0x30], R0 ;  /* 0x00003000030085a7 */ /* 0x000ee400080010ff */
[----:B---3--:R-:W-:Y:S05]  /*91e0*/  @!P0 BRA `(.L_x_120) ;  /* 0xfffffffc00f08947 */ /* 0x008fea000383ffff */
[----:B------:R-:W-:Y:S05]  /*91f0*/  BRA `(.L_x_119) ;  /* 0xffffffe000487947 */ /* 0x000fea000383ffff */
.L_x_129:
[----:B--2---:R2:W3:Y:S02]  /*9200*/  SYNCS.PHASECHK.TRANS64.TRYWAIT P0, [R4+URZ+0x30], R3 ;  /* 0x00003003040075a7 */ /* 0x0044e400080011ff */
[----:B---3--:R-:W-:Y:S05]  /*9210*/  @!P0 NANOSLEEP.SYNCS 0x989680 ;  /* 0x009896800000895d */ /* 0x008fea0003900000 */
[----:B------:R-:W3:Y:S02]  /*9220*/  @!P0 SYNCS.PHASECHK.TRANS64 P0, [R4+URZ+0x30], R3 ;  /* 0x00003003040085a7 */ /* 0x000ee400080010ff */
[----:B---3--:R-:W-:Y:S05]  /*9230*/  @!P0 BRA `(.L_x_129) ;  /* 0xfffffffc00f08947 */ /* 0x008fea000383ffff */
[----:B------:R-:W-:Y:S05]  /*9240*/  BRA `(.L_x_128) ;  /* 0xffffffe8006c7947 */ /* 0x000fea000383ffff */
        .weak           $__internal_0_$__cuda_sm10x_tcgen05_guardrail_trap_col_being_dealloced_not_returned_by_alloc
        .type           $__internal_0_$__cuda_sm10x_tcgen05_guardrail_trap_col_being_dealloced_not_returned_by_alloc,@function
        .size           $__internal_0_$__cuda_sm10x_tcgen05_guardrail_trap_col_being_dealloced_not_returned_by_alloc,($__internal_1_$__cuda_sm10x_tcgen05_guardrail_trap_phase_invalid_during_alloc - $__internal_0_$__cuda_sm10x_tcgen05_guardrail_trap_col_being_dealloced_not_returned_by_alloc)
$__internal_0_$__cuda_sm10x_tcgen05_guardrail_trap_col_being_dealloced_not_returned_by_alloc:
[----:B------:R-:W-:Y:S05]  /*9250*/  BPT.TRAP 0x1 ;  /* 0x000000040000795c */ /* 0x000fea0000300000 */
[----:B------:R-:W-:-:S04]  /*9260*/  HFMA2 R3, -RZ, RZ, 0, 0 ;  /* 0x00000000ff037431 */ /* 0x000fc800000001ff */
[----:B------:R-:W-:Y:S05]  /*9270*/  RET.REL.NODEC R2 `(_ZN7cutlass13device_kernelINS_4gemm6kernel13GemmUniversalIN4cute5tupleIJiiiiEEENS1_10collective13CollectiveMmaINS1_35MainloopSm100TmaUmmaWarpSpecializedILi3ELi2ELi4ENS5_IJNS4_1CILi2EEENSA_ILi1EEESC_EEEEENS5_IJNSA_ILi128EEENSA_ILi96EEENSA_ILi256EEEEEENS_6half_tENS5_IJlSC_lEEESJ_SK_NS4_8TiledMMAINS4_8MMA_AtomIJNS4_26SM100_MMA_F16BF16_2x1SM_SSISJ_SJ_fLi128ELi96ELNS4_4UMMA5MajorE0ELSP_0ELNSO_7ScaleInE0ELSQ_0EEEEEENS4_6LayoutINS5_IJSC_SC_SC_EEENS5_IJNSA_ILi0EEESV_SV_EEEEENS5_IJNS4_10UnderscoreESY_SY_EEEEENS4_18SM100_TMA_2SM_LOADENS4_14ComposedLayoutINS4_7SwizzleILi3ELi4ELi3EEENS4_18smem_ptr_flag_bitsILi16EEENST_INS5_IJNSA_ILi8EEENSA_ILi64EEEEEENS5_IJS18_SC_EEEEEEEvNS4_8identityES11_S1C_vS1D_EENS_8epilogue10collective18CollectiveEpilogueINS1F_23Sm100TmaWarpSpecializedILi3ELi2ELi16ELb1ELb0EEEJNS5_IJS18_SG_SH_EEENS5_IJNST_IS18_SC_EENST_INS5_IJNSA_ILi16EEESB_EEENS5_IJSC_NSA_ILi48EEEEEEEEEEESJ_SK_SJ_SK_NS1F_6fusion15FusionCallbacksIS1J_NS1S_17LinearCombinationISJ_fSJ_fLNS_15FloatRoundStyleE2EEES1K_S1R_JEEENS4_5SM1004TMEM4LOAD26SM100_TMEM_LOAD_32dp32b16xENS4_13SM90_TMA_LOADENS12_INS13_ILi1ELi4ELi3EEES16_NST_INS5_IJS17_S1M_EEENS5_IJS1M_SC_EEEEEEENS4_39AutoVectorizingCopyWithAssumedAlignmentILi128EEENS4_14SM90_TMA_STOREES27_S29_S29_EEEvvEEEEvNT_6ParamsE) ;  /* 0xffffff6c02607950 */ /* 0x000fea0003c3ffff */
        .weak           $__internal_1_$__cuda_sm10x_tcgen05_guardrail_trap_phase_invalid_during_alloc
        .type           $__internal_1_$__cuda_sm10x_tcgen05_guardrail_trap_phase_invalid_during_alloc,@function
        .size           $__internal_1_$__cuda_sm10x_tcgen05_guardrail_trap_phase_invalid_during_alloc,($__internal_2_$__cuda_sm10x_tcgen05_guardrail_trap_unallocated_columns_being_dealloced - $__internal_1_$__cuda_sm10x_tcgen05_guardrail_trap_phase_invalid_during_alloc)
$__internal_1_$__cuda_sm10x_tcgen05_guardrail_trap_phase_invalid_during_alloc:
[----:B------:R-:W-:Y:S05]  /*9280*/  BPT.TRAP 0x1 ;  /* 0x000000040000795c */ /* 0x000fea0000300000 */
[----:B------:R-:W-:-:S04]  /*9290*/  MOV R3, 0x0 ;  /* 0x0000000000037802 */ /* 0x000fc80000000f00 */
[----:B------:R-:W-:Y:S05]  /*92a0*/  RET.REL.NODEC R2 `(_ZN7cutlass13device_kernelINS_4gemm6kernel13GemmUniversalIN4cute5tupleIJiiiiEEENS1_10collective13CollectiveMmaINS1_35MainloopSm100TmaUmmaWarpSpecializedILi3ELi2ELi4ENS5_IJNS4_1CILi2EEENSA_ILi1EEESC_EEEEENS5_IJNSA_ILi128EEENSA_ILi96EEENSA_ILi256EEEEEENS_6half_tENS5_IJlSC_lEEESJ_SK_NS4_8TiledMMAINS4_8MMA_AtomIJNS4_26SM100_MMA_F16BF16_2x1SM_SSISJ_SJ_fLi128ELi96ELNS4_4UMMA5MajorE0ELSP_0ELNSO_7ScaleInE0ELSQ_0EEEEEENS4_6LayoutINS5_IJSC_SC_SC_EEENS5_IJNSA_ILi0EEESV_SV_EEEEENS5_IJNS4_10UnderscoreESY_SY_EEEEENS4_18SM100_TMA_2SM_LOADENS4_14ComposedLayoutINS4_7SwizzleILi3ELi4ELi3EEENS4_18smem_ptr_flag_bitsILi16EEENST_INS5_IJNSA_ILi8EEENSA_ILi64EEEEEENS5_IJS18_SC_EEEEEEEvNS4_8identityES11_S1C_vS1D_EENS_8epilogue10collective18CollectiveEpilogueINS1F_23Sm100TmaWarpSpecializedILi3ELi2ELi16ELb1ELb0EEEJNS5_IJS18_SG_SH_EEENS5_IJNST_IS18_SC_EENST_INS5_IJNSA_ILi16EEESB_EEENS5_IJSC_NSA_ILi48EEEEEEEEEEESJ_SK_SJ_SK_NS1F_6fusion15FusionCallbacksIS1J_NS1S_17LinearCombinationISJ_fSJ_fLNS_15FloatRoundStyleE2EEES1K_S1R_JEEENS4_5SM1004TMEM4LOAD26SM100_TMEM_LOAD_32dp32b16xENS4_13SM90_TMA_LOADENS12_INS13_ILi1ELi4ELi3EEES16_NST_INS5_IJS17_S1M_EEENS5_IJS1M_SC_EEEEEEENS4_39AutoVectorizingCopyWithAssumedAlignmentILi128EEENS4_14SM90_TMA_STOREES27_S29_S29_EEEvvEEEEvNT_6ParamsE) ;  /* 0xffffff6c02547950 */ /* 0x000fea0003c3ffff */
        .weak           $__internal_2_$__cuda_sm10x_tcgen05_guardrail_trap_unallocated_columns_being_dealloced
        .type           $__internal_2_$__cuda_sm10x_tcgen05_guardrail_trap_unallocated_columns_being_dealloced,@function
        .size           $__internal_2_$__cuda_sm10x_tcgen05_guardrail_trap_unallocated_columns_being_dealloced,(.L_x_181 - $__internal_2_$__cuda_sm10x_tcgen05_guardrail_trap_unallocated_columns_being_dealloced)
$__internal_2_$__cuda_sm10x_tcgen05_guardrail_trap_unallocated_columns_being_dealloced:
[----:B------:R-:W-:Y:S05]  /*92b0*/  BPT.TRAP 0x1 ;  /* 0x000000040000795c */ /* 0x000fea0000300000 */
[----:B------:R-:W-:-:S04]  /*92c0*/  HFMA2 R3, -RZ, RZ, 0, 0 ;  /* 0x00000000ff037431 */ /* 0x000fc800000001ff */
[----:B------:R-:W-:Y:S05]  /*92d0*/  RET.REL.NODEC R2 `(_ZN7cutlass13device_kernelINS_4gemm6kernel13GemmUniversalIN4cute5tupleIJiiiiEEENS1_10collective13CollectiveMmaINS1_35MainloopSm100TmaUmmaWarpSpecializedILi3ELi2ELi4ENS5_IJNS4_1CILi2EEENSA_ILi1EEESC_EEEEENS5_IJNSA_ILi128EEENSA_ILi96EEENSA_ILi256EEEEEENS_6half_tENS5_IJlSC_lEEESJ_SK_NS4_8TiledMMAINS4_8MMA_AtomIJNS4_26SM100_MMA_F16BF16_2x1SM_SSISJ_SJ_fLi128ELi96ELNS4_4UMMA5MajorE0ELSP_0ELNSO_7ScaleInE0ELSQ_0EEEEEENS4_6LayoutINS5_IJSC_SC_SC_EEENS5_IJNSA_ILi0EEESV_SV_EEEEENS5_IJNS4_10UnderscoreESY_SY_EEEEENS4_18SM100_TMA_2SM_LOADENS4_14ComposedLayoutINS4_7SwizzleILi3ELi4ELi3EEENS4_18smem_ptr_flag_bitsILi16EEENST_INS5_IJNSA_ILi8EEENSA_ILi64EEEEEENS5_IJS18_SC_EEEEEEEvNS4_8identityES11_S1C_vS1D_EENS_8epilogue10collective18CollectiveEpilogueINS1F_23Sm100TmaWarpSpecializedILi3ELi2ELi16ELb1ELb0EEEJNS5_IJS18_SG_SH_EEENS5_IJNST_IS18_SC_EENST_INS5_IJNSA_ILi16EEESB_EEENS5_IJSC_NSA_ILi48EEEEEEEEEEESJ_SK_SJ_SK_NS1F_6fusion15FusionCallbacksIS1J_NS1S_17LinearCombinationISJ_fSJ_fLNS_15FloatRoundStyleE2EEES1K_S1R_JEEENS4_5SM1004TMEM4LOAD26SM100_TMEM_LOAD_32dp32b16xENS4_13SM90_TMA_LOADENS12_INS13_ILi1ELi4ELi3EEES16_NST_INS5_IJS17_S1M_EEENS5_IJS1M_SC_EEEEEEENS4_39AutoVectorizingCopyWithAssumedAlignmentILi128EEENS4_14SM90_TMA_STOREES27_S29_S29_EEEvvEEEEvNT_6ParamsE) ;  /* 0xffffff6c02487950 */ /* 0x000fea0003c3ffff */
.L_x_180:
[----:B------:R-:W-:-:S00]  /*92e0*/  BRA `(.L_x_180) ;  /* 0xfffffffc00fc7947 */ /* 0x000fc0000383ffff */
[----:B------:R-:W-:-:S00]  /*92f0*/  NOP ;  /* 0x0000000000007918 */ /* 0x000fc00000000000 */
        /* <DEDUP_REMOVED lines=8> */
.L_x_181:


//--------------------- .nv.global.init           --------------------------
	.section	.nv.global.init,"aw",@progbits
.nv.global.init:
	.type		$str$27,@object
	.size		$str$27,($str$28 - $str$27)
$str$27:
        /*0000*/ 	.byte	0x28, 0x61, 0x64, 0x64, 0x72, 0x65, 0x73, 0x73, 0x20, 0x26, 0x20, 0x6d, 0x61, 0x73, 0x6b, 0x29
        /*0010*/ 	.byte	0x20, 0x3d, 0x3d, 0x20, 0x30, 0x00
	.type		$str$28,@object
	.size		$str$28,($str$26 - $str$28)
$str$28:
        /*0016*/ 	.byte	0x2f, 0x74, 0x6d, 0x70, 0x2f, 0x63, 0x75, 0x74, 0x6c, 0x61, 0x73, 0x73, 0x5f, 0x73, 0x77, 0x65
        /*0026*/ 	.byte	0x65, 0x70, 0x5f, 0x73, 0x72, 0x63, 0x2f, 0x69, 0x6e, 0x63, 0x6c, 0x75, 0x64, 0x65, 0x2f, 0x63
        /*0036*/ 	.byte	0x75, 0x74, 0x65, 0x2f, 0x70, 0x6f, 0x69, 0x6e, 0x74, 0x65, 0x72, 0x5f, 0x66, 0x6c, 0x61, 0x67
        /*0046*/ 	.byte	0x67, 0x65, 0x64, 0x2e, 0x68, 0x70, 0x70, 0x00
	.type		$str$26,@object
	.size		$str$26,($str$25 - $str$26)
$str$26:
        /*004e*/ 	.byte	0x2f, 0x74, 0x6d, 0x70, 0x2f, 0x63, 0x75, 0x74, 0x6c, 0x61, 0x73, 0x73, 0x5f, 0x73, 0x77, 0x65
        /*005e*/ 	.byte	0x65, 0x70, 0x5f, 0x73, 0x72, 0x63, 0x2f, 0x69, 0x6e, 0x63, 0x6c, 0x75, 0x64, 0x65, 0x2f, 0x63
        /*006e*/ 	.byte	0x75, 0x74, 0x65, 0x2f, 0x61, 0x74, 0x6f, 0x6d, 0x2f, 0x63, 0x6f, 0x70, 0x79, 0x5f, 0x74, 0x72
        /*007e*/ 	.byte	0x61, 0x69, 0x74, 0x73, 0x5f, 0x73, 0x6d, 0x31, 0x30, 0x30, 0x2e, 0x68, 0x70, 0x70, 0x00
	.type		$str$25,@object
	.size		$str$25,(__unnamed_1 - $str$25)
$str$25:
        /*008d*/ 	.byte	0x28, 0x28, 0x75, 0x69, 0x6e, 0x74, 0x33, 0x32, 0x5f, 0x74, 0x28, 0x74, 0x68, 0x72, 0x65, 0x61
        /*009d*/ 	.byte	0x64, 0x49, 0x64, 0x78, 0x2e, 0x78, 0x29, 0x20, 0x2f, 0x20, 0x33, 0x32, 0x29, 0x20, 0x25, 0x20
        /*00ad*/ 	.byte	0x34, 0x29, 0x20, 0x3d, 0x3d, 0x20, 0x28, 0x28, 0x28, 0x74, 0x6d, 0x65, 0x6d, 0x5f, 0x61, 0x64
        /*00bd*/ 	.byte	0x64, 0x72, 0x20, 0x3e, 0x3e, 0x20, 0x31, 0x36, 0x29, 0x20, 0x2f, 0x20, 0x33, 0x32, 0x29, 0x20
        /*00cd*/ 	.byte	0x25, 0x20, 0x34, 0x29, 0x00
	.type		__unnamed_1,@object
	.size		__unnamed_1,(__unnamed_2 - __unnamed_1)
__unnamed_1:
        /*00d2*/ 	.byte	0x61, 0x75, 0x74, 0x6f, 0x20, 0x63, 0x75, 0x74, 0x65, 0x3a, 0x3a, 0x61, 0x73, 0x5f, 0x70, 0x6f
        /* <DEDUP_REMOVED lines=24> */
        /*0262*/ 	.byte	0x34, 0x38, 0x3e, 0x3e, 0x3e, 0x3e, 0x5d, 0x00
	.type		__unnamed_2,@object
	.size		__unnamed_2,(.L_2 - __unnamed_2)
__unnamed_2:
        /* <DEDUP_REMOVED lines=40> */
        /*04ea*/ 	.byte	0x3a, 0x3a, 0x43, 0x3c, 0x30, 0x3e, 0x3e, 0x3e, 0x3e, 0x5d, 0x00
.L_2:


//--------------------- .nv.shared._ZN7cutlass13device_kernelINS_4gemm6kernel13GemmUniversalIN4cute5tupleIJiiiiEEENS1_10collective13CollectiveMmaINS1_35MainloopSm100TmaUmmaWarpSpecializedILi3ELi2ELi4ENS5_IJNS4_1CILi2EEENSA_ILi1EEESC_EEEEENS5_IJNSA_ILi128EEENSA_ILi96EEENSA_ILi256EEEEEENS_6half_tENS5_IJlSC_lEEESJ_SK_NS4_8TiledMMAINS4_8MMA_AtomIJNS4_26SM100_MMA_F16BF16_2x1SM_SSISJ_SJ_fLi128ELi96ELNS4_4UMMA5MajorE0ELSP_0ELNSO_7ScaleInE0ELSQ_0EEEEEENS4_6LayoutINS5_IJSC_SC_SC_EEENS5_IJNSA_ILi0EEESV_SV_EEEEENS5_IJNS4_10UnderscoreESY_SY_EEEEENS4_18SM100_TMA_2SM_LOADENS4_14ComposedLayoutINS4_7SwizzleILi3ELi4ELi3EEENS4_18smem_ptr_flag_bitsILi16EEENST_INS5_IJNSA_ILi8EEENSA_ILi64EEEEEENS5_IJS18_SC_EEEEEEEvNS4_8identityES11_S1C_vS1D_EENS_8epilogue10collective18CollectiveEpilogueINS1F_23Sm100TmaWarpSpecializedILi3ELi2ELi16ELb1ELb0EEEJNS5_IJS18_SG_SH_EEENS5_IJNST_IS18_SC_EENST_INS5_IJNSA_ILi16EEESB_EEENS5_IJSC_NSA_ILi48EEEEEEEEEEESJ_SK_SJ_SK_NS1F_6fusion15FusionCallbacksIS1J_NS1S_17LinearCombinationISJ_fSJ_fLNS_15FloatRoundStyleE2EEES1K_S1R_JEEENS4_5SM1004TMEM4LOAD26SM100_TMEM_LOAD_32dp32b16xENS4_13SM90_TMA_LOADENS12_INS13_ILi1ELi4ELi3EEES16_NST_INS5_IJS17_S1M_EEENS5_IJS1M_SC_EEEEEEENS4_39AutoVectorizingCopyWithAssumedAlignmentILi128EEENS4_14SM90_TMA_STOREES27_S29_S29_EEEvvEEEEvNT_6ParamsE --------------------------
	.section	.nv.shared._ZN7cutlass13device_kernelINS_4gemm6kernel13GemmUniversalIN4cute5tupleIJiiiiEEENS1_10collective13CollectiveMmaINS1_35MainloopSm100TmaUmmaWarpSpecializedILi3ELi2ELi4ENS5_IJNS4_1CILi2EEENSA_ILi1EEESC_EEEEENS5_IJNSA_ILi128EEENSA_ILi96EEENSA_ILi256EEEEEENS_6half_tENS5_IJlSC_lEEESJ_SK_NS4_8TiledMMAINS4_8MMA_AtomIJNS4_26SM100_MMA_F16BF16_2x1SM_SSISJ_SJ_fLi128ELi96ELNS4_4UMMA5MajorE0ELSP_0ELNSO_7ScaleInE0ELSQ_0EEEEEENS4_6LayoutINS5_IJSC_SC_SC_EEENS5_IJNSA_ILi0EEESV_SV_EEEEENS5_IJNS4_10UnderscoreESY_SY_EEEEENS4_18SM100_TMA_2SM_LOADENS4_14ComposedLayoutINS4_7SwizzleILi3ELi4ELi3EEENS4_18smem_ptr_flag_bitsILi16EEENST_INS5_IJNSA_ILi8EEENSA_ILi64EEEEEENS5_IJS18_SC_EEEEEEEvNS4_8identityES11_S1C_vS1D_EENS_8epilogue10collective18CollectiveEpilogueINS1F_23Sm100TmaWarpSpecializedILi3ELi2ELi16ELb1ELb0EEEJNS5_IJS18_SG_SH_EEENS5_IJNST_IS18_SC_EENST_INS5_IJNSA_ILi16EEESB_EEENS5_IJSC_NSA_ILi48EEEEEEEEEEESJ_SK_SJ_SK_NS1F_6fusion15FusionCallbacksIS1J_NS1S_17LinearCombinationISJ_fSJ_fLNS_15FloatRoundStyleE2EEES1K_S1R_JEEENS4_5SM1004TMEM4LOAD26SM100_TMEM_LOAD_32dp32b16xENS4_13SM90_TMA_LOADENS12_INS13_ILi1ELi4ELi3EEES16_NST_INS5_IJS17_S1M_EEENS5_IJS1M_SC_EEEEEEENS4_39AutoVectorizingCopyWithAssumedAlignmentILi128EEENS4_14SM90_TMA_STOREES27_S29_S29_EEEvvEEEEvNT_6ParamsE,"aw",@nobits
	.sectionflags	@""
	.align	16
	.zero		1024


//--------------------- .nv.shared.reserved.0     --------------------------
	.section	.nv.shared.reserved.0,"aw",@nobits
	.weak		__nv_reservedSMEM_offset_0_alias
	.size		__nv_reservedSMEM_offset_0_alias, 0, 64
	.other		__nv_reservedSMEM_offset_0_alias,@"STO_CUDA_RESERVED_SHARED STV_DEFAULT"
__nv_reservedSMEM_offset_0_alias:
	.zero		0
.nv.shared.reserved.0:
	.zero		64
	.weak		__nv_reservedSMEM_tcgen05_partition
	.type		__nv_reservedSMEM_tcgen05_partition,@object
	.size		__nv_reservedSMEM_tcgen05_partition,(.L_0 - __nv_reservedSMEM_tcgen05_partition)
__nv_reservedSMEM_tcgen05_partition:
	.zero		32
.L_0:


//--------------------- .nv.global                --------------------------
	.section	.nv.global,"aw",@nobits
.nv.global:
	.type		_ZN40_INTERNAL_9655f10f_4_k_cu_fb80ee9d_111194cute1_E,@object
	.size		_ZN40_INTERNAL_9655f10f_4_k_cu_fb80ee9d_111194cute1_E,(_ZN40_INTERNAL_9655f10f_4_k_cu_fb80ee9d_111194cuda3std3__45__cpo6cbeginE - _ZN40_INTERNAL_9655f10f_4_k_cu_fb80ee9d_111194cute1_E)
_ZN40_INTERNAL_9655f10f_4_k_cu_fb80ee9d_111194cute1_E:
	.zero		1
	.type		_ZN40_INTERNAL_9655f10f_4_k_cu_fb80ee9d_111194cuda3std3__45__cpo6cbeginE,@object
	.size		_ZN40_INTERNAL_9655f10f_4_k_cu_fb80ee9d_111194cuda3std3__45__cpo6cbeginE,(_ZN40_INTERNAL_9655f10f_4_k_cu_fb80ee9d_111194cuda3std3__48in_placeE - _ZN40_INTERNAL_9655f10f_4_k_cu_fb80ee9d_111194cuda3std3__45__cpo6cbeginE)
_ZN40_INTERNAL_9655f10f_4_k_cu_fb80ee9d_111194cuda3std3__45__cpo6cbeginE:
	.zero		1
	.type		_ZN40_INTERNAL_9655f10f_4_k_cu_fb80ee9d_111194cuda3std3__48in_placeE,@object
	.size		_ZN40_INTERNAL_9655f10f_4_k_cu_fb80ee9d_111194cuda3std3__48in_placeE,(_ZN40_INTERNAL_9655f10f_4_k_cu_fb80ee9d_111194cuda3std6ranges3__45__cpo9iter_moveE - _ZN40_INTERNAL_9655f10f_4_k_cu_fb80ee9d_111194cuda3std3__48in_placeE)
_ZN40_INTERNAL_9655f10f_4_k_cu_fb80ee9d_111194cuda3std3__48in_placeE:
	.zero		1
	.type		_ZN40_INTERNAL_9655f10f_4_k_cu_fb80ee9d_111194cuda3std6ranges3__45__cpo9iter_moveE,@object
	.size		_ZN40_INTERNAL_9655f10f_4_k_cu_fb80ee9d_111194cuda3std6ranges3__45__cpo9iter_moveE,(_ZN40_INTERNAL_9655f10f_4_k_cu_fb80ee9d_111194cuda3std3__45__cpo5beginE - _ZN40_INTERNAL_9655f10f_4_k_cu_fb80ee9d_111194cuda3std6ranges3__45__cpo9iter_moveE)
_ZN40_INTERNAL_9655f10f_4_k_cu_fb80ee9d_111194cuda3std6ranges3__45__cpo9iter_moveE:
	.zero		1
	.type		_ZN40_INTERNAL_9655f10f_4_k_cu_fb80ee9d_111194cuda3std3__45__cpo5beginE,@object
	.size		_ZN40_INTERNAL_9655f10f_4_k_cu_fb80ee9d_111194cuda3std3__45__cpo5beginE,(_ZN40_INTERNAL_9655f10f_4_k_cu_fb80ee9d_111194cuda3std3__442_GLOBAL__N__9655f10f_4_k_cu_fb80ee9d_111196ignoreE - _ZN40_INTERNAL_9655f10f_4_k_cu_fb80ee9d_111194cuda3std3__45__cpo5beginE)
_ZN40_INTERNAL_9655f10f_4_k_cu_fb80ee9d_111194cuda3std3__45__cpo5beginE:
	.zero		1
	.type		_ZN40_INTERNAL_9655f10f_4_k_cu_fb80ee9d_111194cuda3std3__442_GLOBAL__N__9655f10f_4_k_cu_fb80ee9d_111196ignoreE,@object
	.size		_ZN40_INTERNAL_9655f10f_4_k_cu_fb80ee9d_111194cuda3std3__442_GLOBAL__N__9655f10f_4_k_cu_fb80ee9d_111196ignoreE,(_ZN40_INTERNAL_9655f10f_4_k_cu_fb80ee9d_111194cute7productE - _ZN40_INTERNAL_9655f10f_4_k_cu_fb80ee9d_111194cuda3std3__442_GLOBAL__N__9655f10f_4_k_cu_fb80ee9d_111196ignoreE)
_ZN40_INTERNAL_9655f10f_4_k_cu_fb80ee9d_111194cuda3std3__442_GLOBAL__N__9655f10f_4_k_cu_fb80ee9d_111196ignoreE:
	.zero		1
	.type		_ZN40_INTERNAL_9655f10f_4_k_cu_fb80ee9d_111194cute7productE,@object
	.size		_ZN40_INTERNAL_9655f10f_4_k_cu_fb80ee9d_111194cute7productE,(_ZN40_INTERNAL_9655f10f_4_k_cu_fb80ee9d_111194cuda3std3__45__cpo3endE - _ZN40_INTERNAL_9655f10f_4_k_cu_fb80ee9d_111194cute7productE)
_ZN40_INTERNAL_9655f10f_4_k_cu_fb80ee9d_111194cute7productE:
	.zero		1
	.type		_ZN40_INTERNAL_9655f10f_4_k_cu_fb80ee9d_111194cuda3std3__45__cpo3endE,@object
	.size		_ZN40_INTERNAL_9655f10f_4_k_cu_fb80ee9d_111194cuda3std3__45__cpo3endE,(_ZN40_INTERNAL_9655f10f_4_k_cu_fb80ee9d_111194cuda3std3__419piecewise_constructE - _ZN40_INTERNAL_9655f10f_4_k_cu_fb80ee9d_111194cuda3std3__45__cpo3endE)
_ZN40_INTERNAL_9655f10f_4_k_cu_fb80ee9d_111194cuda3std3__45__cpo3endE:
	.zero		1
	.type		_ZN40_INTERNAL_9655f10f_4_k_cu_fb80ee9d_111194cuda3std3__419piecewise_constructE,@object
	.size		_ZN40_INTERNAL_9655f10f_4_k_cu_fb80ee9d_111194cuda3std3__419piecewise_constructE,(_ZN40_INTERNAL_9655f10f_4_k_cu_fb80ee9d_111194cuda3std3__45__cpo4cendE - _ZN40_INTERNAL_9655f10f_4_k_cu_fb80ee9d_111194cuda3std3__419piecewise_constructE)
_ZN40_INTERNAL_9655f10f_4_k_cu_fb80ee9d_111194cuda3std3__419piecewise_constructE:
	.zero		1
	.type		_ZN40_INTERNAL_9655f10f_4_k_cu_fb80ee9d_111194cuda3std3__45__cpo4cendE,@object
	.size		_ZN40_INTERNAL_9655f10f_4_k_cu_fb80ee9d_111194cuda3std3__45__cpo4cendE,(_ZN40_INTERNAL_9655f10f_4_k_cu_fb80ee9d_111194cuda3std6ranges3__45__cpo4swapE - _ZN40_INTERNAL_9655f10f_4_k_cu_fb80ee9d_111194cuda3std3__45__cpo4cendE)
_ZN40_INTERNAL_9655f10f_4_k_cu_fb80ee9d_111194cuda3std3__45__cpo4cendE:
	.zero		1
	.type		_ZN40_INTERNAL_9655f10f_4_k_cu_fb80ee9d_111194cuda3std6ranges3__45__cpo4swapE,@object
	.size		_ZN40_INTERNAL_9655f10f_4_k_cu_fb80ee9d_111194cuda3std6ranges3__45__cpo4swapE,(.L_10 - _ZN40_INTERNAL_9655f10f_4_k_cu_fb80ee9d_111194cuda3std6ranges3__45__cpo4swapE)
_ZN40_INTERNAL_9655f10f_4_k_cu_fb80ee9d_111194cuda3std6ranges3__45__cpo4swapE:
	.zero		1
.L_10:


//--------------------- .nv.constant0._ZN7cutlass13device_kernelINS_4gemm6kernel13GemmUniversalIN4cute5tupleIJiiiiEEENS1_10collective13CollectiveMmaINS1_35MainloopSm100TmaUmmaWarpSpecializedILi3ELi2ELi4ENS5_IJNS4_1CILi2EEENSA_ILi1EEESC_EEEEENS5_IJNSA_ILi128EEENSA_ILi96EEENSA_ILi256EEEEEENS_6half_tENS5_IJlSC_lEEESJ_SK_NS4_8TiledMMAINS4_8MMA_AtomIJNS4_26SM100_MMA_F16BF16_2x1SM_SSISJ_SJ_fLi128ELi96ELNS4_4UMMA5MajorE0ELSP_0ELNSO_7ScaleInE0ELSQ_0EEEEEENS4_6LayoutINS5_IJSC_SC_SC_EEENS5_IJNSA_ILi0EEESV_SV_EEEEENS5_IJNS4_10UnderscoreESY_SY_EEEEENS4_18SM100_TMA_2SM_LOADENS4_14ComposedLayoutINS4_7SwizzleILi3ELi4ELi3EEENS4_18smem_ptr_flag_bitsILi16EEENST_INS5_IJNSA_ILi8EEENSA_ILi64EEEEEENS5_IJS18_SC_EEEEEEEvNS4_8identityES11_S1C_vS1D_EENS_8epilogue10collective18CollectiveEpilogueINS1F_23Sm100TmaWarpSpecializedILi3ELi2ELi16ELb1ELb0EEEJNS5_IJS18_SG_SH_EEENS5_IJNST_IS18_SC_EENST_INS5_IJNSA_ILi16EEESB_EEENS5_IJSC_NSA_ILi48EEEEEEEEEEESJ_SK_SJ_SK_NS1F_6fusion15FusionCallbacksIS1J_NS1S_17LinearCombinationISJ_fSJ_fLNS_15FloatRoundStyleE2EEES1K_S1R_JEEENS4_5SM1004TMEM4LOAD26SM100_TMEM_LOAD_32dp32b16xENS4_13SM90_TMA_LOADENS12_INS13_ILi1ELi4ELi3EEES16_NST_INS5_IJS17_S1M_EEENS5_IJS1M_SC_EEEEEEENS4_39AutoVectorizingCopyWithAssumedAlignmentILi128EEENS4_14SM90_TMA_STOREES27_S29_S29_EEEvvEEEEvNT_6ParamsE --------------------------
	.section	.nv.constant0._ZN7cutlass13device_kernelINS_4gemm6kernel13GemmUniversalIN4cute5tupleIJiiiiEEENS1_10collective13CollectiveMmaINS1_35MainloopSm100TmaUmmaWarpSpecializedILi3ELi2ELi4ENS5_IJNS4_1CILi2EEENSA_ILi1EEESC_EEEEENS5_IJNSA_ILi128EEENSA_ILi96EEENSA_ILi256EEEEEENS_6half_tENS5_IJlSC_lEEESJ_SK_NS4_8TiledMMAINS4_8MMA_AtomIJNS4_26SM100_MMA_F16BF16_2x1SM_SSISJ_SJ_fLi128ELi96ELNS4_4UMMA5MajorE0ELSP_0ELNSO_7ScaleInE0ELSQ_0EEEEEENS4_6LayoutINS5_IJSC_SC_SC_EEENS5_IJNSA_ILi0EEESV_SV_EEEEENS5_IJNS4_10UnderscoreESY_SY_EEEEENS4_18SM100_TMA_2SM_LOADENS4_14ComposedLayoutINS4_7SwizzleILi3ELi4ELi3EEENS4_18smem_ptr_flag_bitsILi16EEENST_INS5_IJNSA_ILi8EEENSA_ILi64EEEEEENS5_IJS18_SC_EEEEEEEvNS4_8identityES11_S1C_vS1D_EENS_8epilogue10collective18CollectiveEpilogueINS1F_23Sm100TmaWarpSpecializedILi3ELi2ELi16ELb1ELb0EEEJNS5_IJS18_SG_SH_EEENS5_IJNST_IS18_SC_EENST_INS5_IJNSA_ILi16EEESB_EEENS5_IJSC_NSA_ILi48EEEEEEEEEEESJ_SK_SJ_SK_NS1F_6fusion15FusionCallbacksIS1J_NS1S_17LinearCombinationISJ_fSJ_fLNS_15FloatRoundStyleE2EEES1K_S1R_JEEENS4_5SM1004TMEM4LOAD26SM100_TMEM_LOAD_32dp32b16xENS4_13SM90_TMA_LOADENS12_INS13_ILi1ELi4ELi3EEES16_NST_INS5_IJS17_S1M_EEENS5_IJS1M_SC_EEEEEEENS4_39AutoVectorizingCopyWithAssumedAlignmentILi128EEENS4_14SM90_TMA_STOREES27_S29_S29_EEEvvEEEEvNT_6ParamsE,"a",@progbits
	.sectionflags	@""
	.align	4
.nv.constant0._ZN7cutlass13device_kernelINS_4gemm6kernel13GemmUniversalIN4cute5tupleIJiiiiEEENS1_10collective13CollectiveMmaINS1_35MainloopSm100TmaUmmaWarpSpecializedILi3ELi2ELi4ENS5_IJNS4_1CILi2EEENSA_ILi1EEESC_EEEEENS5_IJNSA_ILi128EEENSA_ILi96EEENSA_ILi256EEEEEENS_6half_tENS5_IJlSC_lEEESJ_SK_NS4_8TiledMMAINS4_8MMA_AtomIJNS4_26SM100_MMA_F16BF16_2x1SM_SSISJ_SJ_fLi128ELi96ELNS4_4UMMA5MajorE0ELSP_0ELNSO_7ScaleInE0ELSQ_0EEEEEENS4_6LayoutINS5_IJSC_SC_SC_EEENS5_IJNSA_ILi0EEESV_SV_EEEEENS5_IJNS4_10UnderscoreESY_SY_EEEEENS4_18SM100_TMA_2SM_LOADENS4_14ComposedLayoutINS4_7SwizzleILi3ELi4ELi3EEENS4_18smem_ptr_flag_bitsILi16EEENST_INS5_IJNSA_ILi8EEENSA_ILi64EEEEEENS5_IJS18_SC_EEEEEEEvNS4_8identityES11_S1C_vS1D_EENS_8epilogue10collective18CollectiveEpilogueINS1F_23Sm100TmaWarpSpecializedILi3ELi2ELi16ELb1ELb0EEEJNS5_IJS18_SG_SH_EEENS5_IJNST_IS18_SC_EENST_INS5_IJNSA_ILi16EEESB_EEENS5_IJSC_NSA_ILi48EEEEEEEEEEESJ_SK_SJ_SK_NS1F_6fusion15FusionCallbacksIS1J_NS1S_17LinearCombinationISJ_fSJ_fLNS_15FloatRoundStyleE2EEES1K_S1R_JEEENS4_5SM1004TMEM4LOAD26SM100_TMEM_LOAD_32dp32b16xENS4_13SM90_TMA_LOADENS12_INS13_ILi1ELi4ELi3EEES16_NST_INS5_IJS17_S1M_EEENS5_IJS1M_SC_EEEEEEENS4_39AutoVectorizingCopyWithAssumedAlignmentILi128EEENS4_14SM90_TMA_STOREES27_S29_S29_EEEvvEEEEvNT_6ParamsE:
	.zero		2944


//--------------------- SYMBOLS --------------------------

	.type		.nv.reservedSmem.offset0,@object
	.size		.nv.reservedSmem.offset0,0x4
	.type		.nv.reservedSmem.cap,@object
	.size		.nv.reservedSmem.cap,0x4
	.type		__assertfail,@function
